//
// Generated by NVIDIA NVVM Compiler
//
// Compiler Build ID: CL-36424714
// Cuda compilation tools, release 13.0, V13.0.88
// Based on NVVM 20.0.0
//

.version 9.0
.target sm_100
.address_size 64

	// .globl	_Z14wmma_attentionPK6__halfS1_S1_PS_iii
// _ZZ14wmma_attentionPK6__halfS1_S1_PS_iiiE6Q_smem has been demoted
// _ZZ14wmma_attentionPK6__halfS1_S1_PS_iiiE6K_smem has been demoted
// _ZZ14wmma_attentionPK6__halfS1_S1_PS_iiiE6S_smem has been demoted

.visible .entry _Z14wmma_attentionPK6__halfS1_S1_PS_iii(
	.param .u64 .ptr .align 1 _Z14wmma_attentionPK6__halfS1_S1_PS_iii_param_0,
	.param .u64 .ptr .align 1 _Z14wmma_attentionPK6__halfS1_S1_PS_iii_param_1,
	.param .u64 .ptr .align 1 _Z14wmma_attentionPK6__halfS1_S1_PS_iii_param_2,
	.param .u64 .ptr .align 1 _Z14wmma_attentionPK6__halfS1_S1_PS_iii_param_3,
	.param .u32 _Z14wmma_attentionPK6__halfS1_S1_PS_iii_param_4,
	.param .u32 _Z14wmma_attentionPK6__halfS1_S1_PS_iii_param_5,
	.param .u32 _Z14wmma_attentionPK6__halfS1_S1_PS_iii_param_6
)
.maxntid 128
{
	.reg .pred 	%p<46>;
	.reg .b16 	%rs<351>;
	.reg .b32 	%r<274>;
	.reg .b32 	%f<1110>;
	.reg .b64 	%rd<36>;
	// demoted variable
	.shared .align 2 .b8 _ZZ14wmma_attentionPK6__halfS1_S1_PS_iiiE6Q_smem[8192];
	// demoted variable
	.shared .align 2 .b8 _ZZ14wmma_attentionPK6__halfS1_S1_PS_iiiE6K_smem[8192];
	// demoted variable
	.shared .align 2 .b8 _ZZ14wmma_attentionPK6__halfS1_S1_PS_iiiE6S_smem[8192];
	ld.param.u64 	%rd5, [_Z14wmma_attentionPK6__halfS1_S1_PS_iii_param_0];
	ld.param.u64 	%rd6, [_Z14wmma_attentionPK6__halfS1_S1_PS_iii_param_1];
	ld.param.u64 	%rd7, [_Z14wmma_attentionPK6__halfS1_S1_PS_iii_param_2];
	ld.param.u32 	%r90, [_Z14wmma_attentionPK6__halfS1_S1_PS_iii_param_5];
	ld.param.u32 	%r91, [_Z14wmma_attentionPK6__halfS1_S1_PS_iii_param_6];
	cvta.to.global.u64 	%rd1, %rd5;
	cvta.to.global.u64 	%rd2, %rd6;
	cvta.to.global.u64 	%rd3, %rd7;
	mov.u32 	%r92, %ctaid.x;
	mov.u32 	%r93, %ctaid.y;
	mov.u32 	%r1, %tid.x;
	mul.lo.s32 	%r2, %r90, %r92;
	mul.lo.s32 	%r3, %r2, %r91;
	shl.b32 	%r4, %r93, 6;
	and.b32  	%r94, %r1, 63;
	add.s32 	%r5, %r94, %r3;
	shl.b32 	%r95, %r1, 1;
	and.b32  	%r96, %r95, 126;
	mov.u32 	%r97, _ZZ14wmma_attentionPK6__halfS1_S1_PS_iiiE6Q_smem;
	add.s32 	%r6, %r97, %r96;
	mov.u32 	%r253, %r1;
$L__BB0_1:
	shr.u32 	%r8, %r253, 6;
	add.s32 	%r9, %r8, %r4;
	setp.ge.s32 	%p1, %r9, %r90;
	@%p1 bra 	$L__BB0_3;
	mad.lo.s32 	%r98, %r9, %r91, %r5;
	mul.wide.s32 	%rd8, %r98, 2;
	add.s64 	%rd9, %rd1, %rd8;
	ld.global.u16 	%rs339, [%rd9];
	bra.uni 	$L__BB0_4;
$L__BB0_3:
	mov.f32 	%f427, 0f00000000;
	// begin inline asm
	{  cvt.rn.f16.f32 %rs339, %f427;}

	// end inline asm
$L__BB0_4:
	shl.b32 	%r99, %r8, 7;
	add.s32 	%r100, %r6, %r99;
	st.shared.u16 	[%r100], %rs339;
	add.s32 	%r101, %r253, 128;
	shr.u32 	%r10, %r101, 6;
	add.s32 	%r11, %r10, %r4;
	setp.lt.s32 	%p2, %r11, %r90;
	@%p2 bra 	$L__BB0_6;
	mov.f32 	%f428, 0f00000000;
	// begin inline asm
	{  cvt.rn.f16.f32 %rs340, %f428;}

	// end inline asm
	bra.uni 	$L__BB0_7;
$L__BB0_6:
	mad.lo.s32 	%r102, %r11, %r91, %r5;
	mul.wide.s32 	%rd10, %r102, 2;
	add.s64 	%rd11, %rd1, %rd10;
	ld.global.u16 	%rs340, [%rd11];
$L__BB0_7:
	shl.b32 	%r103, %r10, 7;
	add.s32 	%r104, %r6, %r103;
	st.shared.u16 	[%r104], %rs340;
	add.s32 	%r105, %r253, 256;
	shr.u32 	%r12, %r105, 6;
	add.s32 	%r13, %r12, %r4;
	setp.lt.s32 	%p3, %r13, %r90;
	@%p3 bra 	$L__BB0_9;
	mov.f32 	%f429, 0f00000000;
	// begin inline asm
	{  cvt.rn.f16.f32 %rs341, %f429;}

	// end inline asm
	bra.uni 	$L__BB0_10;
$L__BB0_9:
	mad.lo.s32 	%r106, %r13, %r91, %r5;
	mul.wide.s32 	%rd12, %r106, 2;
	add.s64 	%rd13, %rd1, %rd12;
	ld.global.u16 	%rs341, [%rd13];
$L__BB0_10:
	shl.b32 	%r107, %r12, 7;
	add.s32 	%r108, %r6, %r107;
	st.shared.u16 	[%r108], %rs341;
	add.s32 	%r109, %r253, 384;
	shr.u32 	%r14, %r109, 6;
	add.s32 	%r15, %r14, %r4;
	setp.lt.s32 	%p4, %r15, %r90;
	@%p4 bra 	$L__BB0_12;
	mov.f32 	%f430, 0f00000000;
	// begin inline asm
	{  cvt.rn.f16.f32 %rs342, %f430;}

	// end inline asm
	bra.uni 	$L__BB0_13;
$L__BB0_12:
	mad.lo.s32 	%r110, %r15, %r91, %r5;
	mul.wide.s32 	%rd14, %r110, 2;
	add.s64 	%rd15, %rd1, %rd14;
	ld.global.u16 	%rs342, [%rd15];
$L__BB0_13:
	shl.b32 	%r111, %r14, 7;
	add.s32 	%r112, %r6, %r111;
	st.shared.u16 	[%r112], %rs342;
	add.s32 	%r16, %r253, 512;
	setp.lt.u32 	%p5, %r253, 3584;
	mov.u32 	%r253, %r16;
	@%p5 bra 	$L__BB0_1;
	bar.sync 	0;
	setp.gt.u32 	%p6, %r1, 63;
	@%p6 bra 	$L__BB0_97;
	setp.gt.u32 	%p7, %r1, 63;
	@%p7 bra 	$L__BB0_97;
	add.s32 	%r18, %r1, %r4;
	setp.ge.s32 	%p8, %r18, %r90;
	@%p8 bra 	$L__BB0_97;
	setp.lt.s32 	%p9, %r90, 1;
	shl.b32 	%r113, %r1, 7;
	mov.u32 	%r114, _ZZ14wmma_attentionPK6__halfS1_S1_PS_iiiE6S_smem;
	add.s32 	%r19, %r114, %r113;
	mov.f32 	%f834, 0fC61C4000;
	@%p9 bra 	$L__BB0_22;
	mov.u32 	%r117, _ZZ14wmma_attentionPK6__halfS1_S1_PS_iiiE6K_smem;
	add.s32 	%r20, %r117, %r95;
	add.s32 	%r21, %r97, %r113;
	add.s32 	%r22, %r1, %r3;
	mov.f32 	%f834, 0fC61C4000;
	mov.b32 	%r254, 0;
$L__BB0_19:
	bar.sync 	0;
	mov.u32 	%r255, %r1;
$L__BB0_20:
	shr.u32 	%r25, %r255, 6;
	add.s32 	%r26, %r25, %r254;
	setp.ge.s32 	%p10, %r26, %r90;
	@%p10 bra 	$L__BB0_64;
	mad.lo.s32 	%r120, %r26, %r91, %r22;
	mul.wide.s32 	%rd16, %r120, 2;
	add.s64 	%rd17, %rd2, %rd16;
	ld.global.u16 	%rs343, [%rd17];
	bra.uni 	$L__BB0_65;
$L__BB0_22:
	setp.lt.s32 	%p18, %r90, 1;
	mov.f32 	%f837, 0f00000000;
	@%p18 bra 	$L__BB0_59;
	mov.f32 	%f837, 0f00000000;
	mov.b32 	%r257, 0;
$L__BB0_24:
	mov.b32 	%r258, 0;
$L__BB0_25:
	add.s32 	%r39, %r258, %r257;
	setp.ge.s32 	%p19, %r39, %r90;
	shl.b32 	%r208, %r258, 1;
	add.s32 	%r40, %r19, %r208;
	@%p19 bra 	$L__BB0_27;
	ld.shared.u16 	%rs174, [%r40];
	// begin inline asm
	{  cvt.f32.f16 %f631, %rs174;}

	// end inline asm
	sub.f32 	%f633, %f631, %f834;
	mul.f32 	%f634, %f633, 0f3FB8AA3B;
	ex2.approx.f32 	%f632, %f634;
	// begin inline asm
	{  cvt.rn.f16.f32 %rs175, %f632;}

	// end inline asm
	st.shared.u16 	[%r40], %rs175;
	add.f32 	%f837, %f837, %f632;
$L__BB0_27:
	add.s32 	%r209, %r39, 1;
	setp.ge.s32 	%p20, %r209, %r90;
	@%p20 bra 	$L__BB0_29;
	ld.shared.u16 	%rs176, [%r40+2];
	// begin inline asm
	{  cvt.f32.f16 %f635, %rs176;}

	// end inline asm
	sub.f32 	%f637, %f635, %f834;
	mul.f32 	%f638, %f637, 0f3FB8AA3B;
	ex2.approx.f32 	%f636, %f638;
	// begin inline asm
	{  cvt.rn.f16.f32 %rs177, %f636;}

	// end inline asm
	st.shared.u16 	[%r40+2], %rs177;
	add.f32 	%f837, %f837, %f636;
$L__BB0_29:
	add.s32 	%r210, %r39, 2;
	setp.ge.s32 	%p21, %r210, %r90;
	@%p21 bra 	$L__BB0_31;
	ld.shared.u16 	%rs178, [%r40+4];
	// begin inline asm
	{  cvt.f32.f16 %f639, %rs178;}

	// end inline asm
	sub.f32 	%f641, %f639, %f834;
	mul.f32 	%f642, %f641, 0f3FB8AA3B;
	ex2.approx.f32 	%f640, %f642;
	// begin inline asm
	{  cvt.rn.f16.f32 %rs179, %f640;}

	// end inline asm
	st.shared.u16 	[%r40+4], %rs179;
	add.f32 	%f837, %f837, %f640;
$L__BB0_31:
	add.s32 	%r211, %r39, 3;
	setp.ge.s32 	%p22, %r211, %r90;
	@%p22 bra 	$L__BB0_33;
	ld.shared.u16 	%rs180, [%r40+6];
	// begin inline asm
	{  cvt.f32.f16 %f643, %rs180;}

	// end inline asm
	sub.f32 	%f645, %f643, %f834;
	mul.f32 	%f646, %f645, 0f3FB8AA3B;
	ex2.approx.f32 	%f644, %f646;
	// begin inline asm
	{  cvt.rn.f16.f32 %rs181, %f644;}

	// end inline asm
	st.shared.u16 	[%r40+6], %rs181;
	add.f32 	%f837, %f837, %f644;
$L__BB0_33:
	add.s32 	%r212, %r39, 4;
	setp.ge.s32 	%p23, %r212, %r90;
	@%p23 bra 	$L__BB0_35;
	ld.shared.u16 	%rs182, [%r40+8];
	// begin inline asm
	{  cvt.f32.f16 %f647, %rs182;}

	// end inline asm
	sub.f32 	%f649, %f647, %f834;
	mul.f32 	%f650, %f649, 0f3FB8AA3B;
	ex2.approx.f32 	%f648, %f650;
	// begin inline asm
	{  cvt.rn.f16.f32 %rs183, %f648;}

	// end inline asm
	st.shared.u16 	[%r40+8], %rs183;
	add.f32 	%f837, %f837, %f648;
$L__BB0_35:
	add.s32 	%r213, %r39, 5;
	setp.ge.s32 	%p24, %r213, %r90;
	@%p24 bra 	$L__BB0_37;
	ld.shared.u16 	%rs184, [%r40+10];
	// begin inline asm
	{  cvt.f32.f16 %f651, %rs184;}

	// end inline asm
	sub.f32 	%f653, %f651, %f834;
	mul.f32 	%f654, %f653, 0f3FB8AA3B;
	ex2.approx.f32 	%f652, %f654;
	// begin inline asm
	{  cvt.rn.f16.f32 %rs185, %f652;}

	// end inline asm
	st.shared.u16 	[%r40+10], %rs185;
	add.f32 	%f837, %f837, %f652;
$L__BB0_37:
	add.s32 	%r214, %r39, 6;
	setp.ge.s32 	%p25, %r214, %r90;
	@%p25 bra 	$L__BB0_39;
	ld.shared.u16 	%rs186, [%r40+12];
	// begin inline asm
	{  cvt.f32.f16 %f655, %rs186;}

	// end inline asm
	sub.f32 	%f657, %f655, %f834;
	mul.f32 	%f658, %f657, 0f3FB8AA3B;
	ex2.approx.f32 	%f656, %f658;
	// begin inline asm
	{  cvt.rn.f16.f32 %rs187, %f656;}

	// end inline asm
	st.shared.u16 	[%r40+12], %rs187;
	add.f32 	%f837, %f837, %f656;
$L__BB0_39:
	add.s32 	%r215, %r39, 7;
	setp.ge.s32 	%p26, %r215, %r90;
	@%p26 bra 	$L__BB0_41;
	ld.shared.u16 	%rs188, [%r40+14];
	// begin inline asm
	{  cvt.f32.f16 %f659, %rs188;}

	// end inline asm
	sub.f32 	%f661, %f659, %f834;
	mul.f32 	%f662, %f661, 0f3FB8AA3B;
	ex2.approx.f32 	%f660, %f662;
	// begin inline asm
	{  cvt.rn.f16.f32 %rs189, %f660;}

	// end inline asm
	st.shared.u16 	[%r40+14], %rs189;
	add.f32 	%f837, %f837, %f660;
$L__BB0_41:
	add.s32 	%r216, %r39, 8;
	setp.ge.s32 	%p27, %r216, %r90;
	@%p27 bra 	$L__BB0_43;
	ld.shared.u16 	%rs190, [%r40+16];
	// begin inline asm
	{  cvt.f32.f16 %f663, %rs190;}

	// end inline asm
	sub.f32 	%f665, %f663, %f834;
	mul.f32 	%f666, %f665, 0f3FB8AA3B;
	ex2.approx.f32 	%f664, %f666;
	// begin inline asm
	{  cvt.rn.f16.f32 %rs191, %f664;}

	// end inline asm
	st.shared.u16 	[%r40+16], %rs191;
	add.f32 	%f837, %f837, %f664;
$L__BB0_43:
	add.s32 	%r217, %r39, 9;
	setp.ge.s32 	%p28, %r217, %r90;
	@%p28 bra 	$L__BB0_45;
	ld.shared.u16 	%rs192, [%r40+18];
	// begin inline asm
	{  cvt.f32.f16 %f667, %rs192;}

	// end inline asm
	sub.f32 	%f669, %f667, %f834;
	mul.f32 	%f670, %f669, 0f3FB8AA3B;
	ex2.approx.f32 	%f668, %f670;
	// begin inline asm
	{  cvt.rn.f16.f32 %rs193, %f668;}

	// end inline asm
	st.shared.u16 	[%r40+18], %rs193;
	add.f32 	%f837, %f837, %f668;
$L__BB0_45:
	add.s32 	%r218, %r39, 10;
	setp.ge.s32 	%p29, %r218, %r90;
	@%p29 bra 	$L__BB0_47;
	ld.shared.u16 	%rs194, [%r40+20];
	// begin inline asm
	{  cvt.f32.f16 %f671, %rs194;}

	// end inline asm
	sub.f32 	%f673, %f671, %f834;
	mul.f32 	%f674, %f673, 0f3FB8AA3B;
	ex2.approx.f32 	%f672, %f674;
	// begin inline asm
	{  cvt.rn.f16.f32 %rs195, %f672;}

	// end inline asm
	st.shared.u16 	[%r40+20], %rs195;
	add.f32 	%f837, %f837, %f672;
$L__BB0_47:
	add.s32 	%r219, %r39, 11;
	setp.ge.s32 	%p30, %r219, %r90;
	@%p30 bra 	$L__BB0_49;
	ld.shared.u16 	%rs196, [%r40+22];
	// begin inline asm
	{  cvt.f32.f16 %f675, %rs196;}

	// end inline asm
	sub.f32 	%f677, %f675, %f834;
	mul.f32 	%f678, %f677, 0f3FB8AA3B;
	ex2.approx.f32 	%f676, %f678;
	// begin inline asm
	{  cvt.rn.f16.f32 %rs197, %f676;}

	// end inline asm
	st.shared.u16 	[%r40+22], %rs197;
	add.f32 	%f837, %f837, %f676;
$L__BB0_49:
	add.s32 	%r220, %r39, 12;
	setp.ge.s32 	%p31, %r220, %r90;
	@%p31 bra 	$L__BB0_51;
	ld.shared.u16 	%rs198, [%r40+24];
	// begin inline asm
	{  cvt.f32.f16 %f679, %rs198;}

	// end inline asm
	sub.f32 	%f681, %f679, %f834;
	mul.f32 	%f682, %f681, 0f3FB8AA3B;
	ex2.approx.f32 	%f680, %f682;
	// begin inline asm
	{  cvt.rn.f16.f32 %rs199, %f680;}

	// end inline asm
	st.shared.u16 	[%r40+24], %rs199;
	add.f32 	%f837, %f837, %f680;
$L__BB0_51:
	add.s32 	%r221, %r39, 13;
	setp.ge.s32 	%p32, %r221, %r90;
	@%p32 bra 	$L__BB0_53;
	ld.shared.u16 	%rs200, [%r40+26];
	// begin inline asm
	{  cvt.f32.f16 %f683, %rs200;}

	// end inline asm
	sub.f32 	%f685, %f683, %f834;
	mul.f32 	%f686, %f685, 0f3FB8AA3B;
	ex2.approx.f32 	%f684, %f686;
	// begin inline asm
	{  cvt.rn.f16.f32 %rs201, %f684;}

	// end inline asm
	st.shared.u16 	[%r40+26], %rs201;
	add.f32 	%f837, %f837, %f684;
$L__BB0_53:
	add.s32 	%r222, %r39, 14;
	setp.ge.s32 	%p33, %r222, %r90;
	@%p33 bra 	$L__BB0_55;
	ld.shared.u16 	%rs202, [%r40+28];
	// begin inline asm
	{  cvt.f32.f16 %f687, %rs202;}

	// end inline asm
	sub.f32 	%f689, %f687, %f834;
	mul.f32 	%f690, %f689, 0f3FB8AA3B;
	ex2.approx.f32 	%f688, %f690;
	// begin inline asm
	{  cvt.rn.f16.f32 %rs203, %f688;}

	// end inline asm
	st.shared.u16 	[%r40+28], %rs203;
	add.f32 	%f837, %f837, %f688;
$L__BB0_55:
	add.s32 	%r223, %r39, 15;
	setp.ge.s32 	%p34, %r223, %r90;
	@%p34 bra 	$L__BB0_57;
	ld.shared.u16 	%rs204, [%r40+30];
	// begin inline asm
	{  cvt.f32.f16 %f691, %rs204;}

	// end inline asm
	sub.f32 	%f693, %f691, %f834;
	mul.f32 	%f694, %f693, 0f3FB8AA3B;
	ex2.approx.f32 	%f692, %f694;
	// begin inline asm
	{  cvt.rn.f16.f32 %rs205, %f692;}

	// end inline asm
	st.shared.u16 	[%r40+30], %rs205;
	add.f32 	%f837, %f837, %f692;
$L__BB0_57:
	add.s32 	%r258, %r258, 16;
	setp.ne.s32 	%p35, %r258, 64;
	@%p35 bra 	$L__BB0_25;
	add.s32 	%r257, %r257, 64;
	setp.lt.s32 	%p36, %r257, %r90;
	@%p36 bra 	$L__BB0_24;
$L__BB0_59:
	setp.lt.s32 	%p37, %r90, 1;
	mov.f32 	%f1046, 0f00000000;
	mov.f32 	%f1047, %f1046;
	mov.f32 	%f1048, %f1046;
	mov.f32 	%f1049, %f1046;
	mov.f32 	%f1050, %f1046;
	mov.f32 	%f1051, %f1046;
	mov.f32 	%f1052, %f1046;
	mov.f32 	%f1053, %f1046;
	mov.f32 	%f1054, %f1046;
	mov.f32 	%f1055, %f1046;
	mov.f32 	%f1056, %f1046;
	mov.f32 	%f1057, %f1046;
	mov.f32 	%f1058, %f1046;
	mov.f32 	%f1059, %f1046;
	mov.f32 	%f1060, %f1046;
	mov.f32 	%f1061, %f1046;
	mov.f32 	%f1062, %f1046;
	mov.f32 	%f1063, %f1046;
	mov.f32 	%f1064, %f1046;
	mov.f32 	%f1065, %f1046;
	mov.f32 	%f1066, %f1046;
	mov.f32 	%f1067, %f1046;
	mov.f32 	%f1068, %f1046;
	mov.f32 	%f1069, %f1046;
	mov.f32 	%f1070, %f1046;
	mov.f32 	%f1071, %f1046;
	mov.f32 	%f1072, %f1046;
	mov.f32 	%f1073, %f1046;
	mov.f32 	%f1074, %f1046;
	mov.f32 	%f1075, %f1046;
	mov.f32 	%f1076, %f1046;
	mov.f32 	%f1077, %f1046;
	mov.f32 	%f1078, %f1046;
	mov.f32 	%f1079, %f1046;
	mov.f32 	%f1080, %f1046;
	mov.f32 	%f1081, %f1046;
	mov.f32 	%f1082, %f1046;
	mov.f32 	%f1083, %f1046;
	mov.f32 	%f1084, %f1046;
	mov.f32 	%f1085, %f1046;
	mov.f32 	%f1086, %f1046;
	mov.f32 	%f1087, %f1046;
	mov.f32 	%f1088, %f1046;
	mov.f32 	%f1089, %f1046;
	mov.f32 	%f1090, %f1046;
	mov.f32 	%f1091, %f1046;
	mov.f32 	%f1092, %f1046;
	mov.f32 	%f1093, %f1046;
	mov.f32 	%f1094, %f1046;
	mov.f32 	%f1095, %f1046;
	mov.f32 	%f1096, %f1046;
	mov.f32 	%f1097, %f1046;
	mov.f32 	%f1098, %f1046;
	mov.f32 	%f1099, %f1046;
	mov.f32 	%f1100, %f1046;
	mov.f32 	%f1101, %f1046;
	mov.f32 	%f1102, %f1046;
	mov.f32 	%f1103, %f1046;
	mov.f32 	%f1104, %f1046;
	mov.f32 	%f1105, %f1046;
	mov.f32 	%f1106, %f1046;
	mov.f32 	%f1107, %f1046;
	mov.f32 	%f1108, %f1046;
	mov.f32 	%f1109, %f1046;
	@%p37 bra 	$L__BB0_96;
	or.b32  	%r225, %r1, 384;
	shr.u32 	%r43, %r225, 6;
	add.s32 	%r44, %r43, %r2;
	or.b32  	%r226, %r1, 256;
	shr.u32 	%r45, %r226, 6;
	or.b32  	%r227, %r1, 128;
	shr.u32 	%r46, %r227, 6;
	shr.u32 	%r47, %r1, 6;
	rcp.rn.f32 	%f106, %f837;
	mov.b32 	%r259, 0;
	mov.f32 	%f1046, 0f00000000;
$L__BB0_61:
	shl.b32 	%r228, %r43, 7;
	shl.b32 	%r229, %r1, 1;
	add.s32 	%r230, %r228, %r229;
	mov.u32 	%r231, _ZZ14wmma_attentionPK6__halfS1_S1_PS_iiiE6K_smem;
	add.s32 	%r271, %r231, %r230;
	shl.b32 	%r232, %r45, 7;
	add.s32 	%r233, %r232, %r229;
	add.s32 	%r268, %r231, %r233;
	shl.b32 	%r234, %r46, 7;
	add.s32 	%r235, %r234, %r229;
	add.s32 	%r265, %r231, %r235;
	shl.b32 	%r236, %r47, 7;
	add.s32 	%r237, %r236, %r229;
	add.s32 	%r262, %r231, %r237;
	bar.sync 	0;
	add.s32 	%r238, %r44, %r259;
	mad.lo.s32 	%r270, %r91, %r238, %r1;
	add.s32 	%r269, %r43, %r259;
	mov.u32 	%r239, %ctaid.x;
	mul.lo.s32 	%r240, %r90, %r239;
	add.s32 	%r266, %r45, %r259;
	add.s32 	%r241, %r266, %r240;
	mad.lo.s32 	%r267, %r91, %r241, %r1;
	add.s32 	%r263, %r46, %r259;
	add.s32 	%r242, %r263, %r240;
	mad.lo.s32 	%r264, %r91, %r242, %r1;
	add.s32 	%r260, %r47, %r259;
	add.s32 	%r243, %r260, %r240;
	mad.lo.s32 	%r261, %r91, %r243, %r1;
	mov.u32 	%r272, %r1;
$L__BB0_62:
	setp.ge.s32 	%p38, %r260, %r90;
	@%p38 bra 	$L__BB0_80;
	mul.wide.s32 	%rd24, %r261, 2;
	add.s64 	%rd25, %rd3, %rd24;
	ld.global.u16 	%rs347, [%rd25];
	bra.uni 	$L__BB0_81;
$L__BB0_64:
	mov.f32 	%f433, 0f00000000;
	// begin inline asm
	{  cvt.rn.f16.f32 %rs343, %f433;}

	// end inline asm
$L__BB0_65:
	shl.b32 	%r121, %r25, 7;
	add.s32 	%r122, %r20, %r121;
	st.shared.u16 	[%r122], %rs343;
	add.s32 	%r123, %r255, 128;
	shr.u32 	%r27, %r123, 6;
	add.s32 	%r28, %r27, %r254;
	setp.lt.s32 	%p11, %r28, %r90;
	@%p11 bra 	$L__BB0_67;
	mov.f32 	%f434, 0f00000000;
	// begin inline asm
	{  cvt.rn.f16.f32 %rs344, %f434;}

	// end inline asm
	bra.uni 	$L__BB0_68;
$L__BB0_67:
	mad.lo.s32 	%r124, %r28, %r91, %r22;
	mul.wide.s32 	%rd18, %r124, 2;
	add.s64 	%rd19, %rd2, %rd18;
	ld.global.u16 	%rs344, [%rd19];
$L__BB0_68:
	shl.b32 	%r125, %r27, 7;
	add.s32 	%r126, %r20, %r125;
	st.shared.u16 	[%r126], %rs344;
	add.s32 	%r127, %r255, 256;
	shr.u32 	%r29, %r127, 6;
	add.s32 	%r30, %r29, %r254;
	setp.lt.s32 	%p12, %r30, %r90;
	@%p12 bra 	$L__BB0_70;
	mov.f32 	%f435, 0f00000000;
	// begin inline asm
	{  cvt.rn.f16.f32 %rs345, %f435;}

	// end inline asm
	bra.uni 	$L__BB0_71;
$L__BB0_70:
	mad.lo.s32 	%r128, %r30, %r91, %r22;
	mul.wide.s32 	%rd20, %r128, 2;
	add.s64 	%rd21, %rd2, %rd20;
	ld.global.u16 	%rs345, [%rd21];
$L__BB0_71:
	shl.b32 	%r129, %r29, 7;
	add.s32 	%r130, %r20, %r129;
	st.shared.u16 	[%r130], %rs345;
	add.s32 	%r131, %r255, 384;
	shr.u32 	%r31, %r131, 6;
	add.s32 	%r32, %r31, %r254;
	setp.lt.s32 	%p13, %r32, %r90;
	@%p13 bra 	$L__BB0_73;
	mov.f32 	%f436, 0f00000000;
	// begin inline asm
	{  cvt.rn.f16.f32 %rs346, %f436;}

	// end inline asm
	bra.uni 	$L__BB0_74;
$L__BB0_73:
	mad.lo.s32 	%r132, %r32, %r91, %r22;
	mul.wide.s32 	%rd22, %r132, 2;
	add.s64 	%rd23, %rd2, %rd22;
	ld.global.u16 	%rs346, [%rd23];
$L__BB0_74:
	shl.b32 	%r133, %r31, 7;
	add.s32 	%r134, %r20, %r133;
	st.shared.u16 	[%r134], %rs346;
	add.s32 	%r33, %r255, 512;
	setp.lt.u32 	%p14, %r255, 3584;
	mov.u32 	%r255, %r33;
	@%p14 bra 	$L__BB0_20;
	bar.sync 	0;
	ld.shared.u32 	%r136, [%r21];
	mov.b32 	{%rs45, %rs46}, %r136;
	// begin inline asm
	{  cvt.f32.f16 %f437, %rs45;}

	// end inline asm
	// begin inline asm
	{  cvt.f32.f16 %f438, %rs46;}

	// end inline asm
	ld.shared.u32 	%r137, [%r21+4];
	mov.b32 	{%rs47, %rs48}, %r137;
	// begin inline asm
	{  cvt.f32.f16 %f439, %rs47;}

	// end inline asm
	// begin inline asm
	{  cvt.f32.f16 %f440, %rs48;}

	// end inline asm
	ld.shared.u32 	%r138, [%r21+8];
	mov.b32 	{%rs49, %rs50}, %r138;
	// begin inline asm
	{  cvt.f32.f16 %f441, %rs49;}

	// end inline asm
	// begin inline asm
	{  cvt.f32.f16 %f442, %rs50;}

	// end inline asm
	ld.shared.u32 	%r139, [%r21+12];
	mov.b32 	{%rs51, %rs52}, %r139;
	// begin inline asm
	{  cvt.f32.f16 %f443, %rs51;}

	// end inline asm
	// begin inline asm
	{  cvt.f32.f16 %f444, %rs52;}

	// end inline asm
	ld.shared.u32 	%r140, [%r21+16];
	mov.b32 	{%rs53, %rs54}, %r140;
	// begin inline asm
	{  cvt.f32.f16 %f445, %rs53;}

	// end inline asm
	// begin inline asm
	{  cvt.f32.f16 %f446, %rs54;}

	// end inline asm
	ld.shared.u32 	%r141, [%r21+20];
	mov.b32 	{%rs55, %rs56}, %r141;
	// begin inline asm
	{  cvt.f32.f16 %f447, %rs55;}

	// end inline asm
	// begin inline asm
	{  cvt.f32.f16 %f448, %rs56;}

	// end inline asm
	ld.shared.u32 	%r142, [%r21+24];
	mov.b32 	{%rs57, %rs58}, %r142;
	// begin inline asm
	{  cvt.f32.f16 %f449, %rs57;}

	// end inline asm
	// begin inline asm
	{  cvt.f32.f16 %f450, %rs58;}

	// end inline asm
	ld.shared.u32 	%r143, [%r21+28];
	mov.b32 	{%rs59, %rs60}, %r143;
	// begin inline asm
	{  cvt.f32.f16 %f451, %rs59;}

	// end inline asm
	// begin inline asm
	{  cvt.f32.f16 %f452, %rs60;}

	// end inline asm
	ld.shared.u32 	%r144, [%r21+32];
	mov.b32 	{%rs61, %rs62}, %r144;
	// begin inline asm
	{  cvt.f32.f16 %f453, %rs61;}

	// end inline asm
	// begin inline asm
	{  cvt.f32.f16 %f454, %rs62;}

	// end inline asm
	ld.shared.u32 	%r145, [%r21+36];
	mov.b32 	{%rs63, %rs64}, %r145;
	// begin inline asm
	{  cvt.f32.f16 %f455, %rs63;}

	// end inline asm
	// begin inline asm
	{  cvt.f32.f16 %f456, %rs64;}

	// end inline asm
	ld.shared.u32 	%r146, [%r21+40];
	mov.b32 	{%rs65, %rs66}, %r146;
	// begin inline asm
	{  cvt.f32.f16 %f457, %rs65;}

	// end inline asm
	// begin inline asm
	{  cvt.f32.f16 %f458, %rs66;}

	// end inline asm
	ld.shared.u32 	%r147, [%r21+44];
	mov.b32 	{%rs67, %rs68}, %r147;
	// begin inline asm
	{  cvt.f32.f16 %f459, %rs67;}

	// end inline asm
	// begin inline asm
	{  cvt.f32.f16 %f460, %rs68;}

	// end inline asm
	ld.shared.u32 	%r148, [%r21+48];
	mov.b32 	{%rs69, %rs70}, %r148;
	// begin inline asm
	{  cvt.f32.f16 %f461, %rs69;}

	// end inline asm
	// begin inline asm
	{  cvt.f32.f16 %f462, %rs70;}

	// end inline asm
	ld.shared.u32 	%r149, [%r21+52];
	mov.b32 	{%rs71, %rs72}, %r149;
	// begin inline asm
	{  cvt.f32.f16 %f463, %rs71;}

	// end inline asm
	// begin inline asm
	{  cvt.f32.f16 %f464, %rs72;}

	// end inline asm
	ld.shared.u32 	%r150, [%r21+56];
	mov.b32 	{%rs73, %rs74}, %r150;
	// begin inline asm
	{  cvt.f32.f16 %f465, %rs73;}

	// end inline asm
	// begin inline asm
	{  cvt.f32.f16 %f466, %rs74;}

	// end inline asm
	ld.shared.u32 	%r151, [%r21+60];
	mov.b32 	{%rs75, %rs76}, %r151;
	// begin inline asm
	{  cvt.f32.f16 %f467, %rs75;}

	// end inline asm
	// begin inline asm
	{  cvt.f32.f16 %f468, %rs76;}

	// end inline asm
	ld.shared.u32 	%r152, [%r21+64];
	mov.b32 	{%rs77, %rs78}, %r152;
	// begin inline asm
	{  cvt.f32.f16 %f469, %rs77;}

	// end inline asm
	// begin inline asm
	{  cvt.f32.f16 %f470, %rs78;}

	// end inline asm
	ld.shared.u32 	%r153, [%r21+68];
	mov.b32 	{%rs79, %rs80}, %r153;
	// begin inline asm
	{  cvt.f32.f16 %f471, %rs79;}

	// end inline asm
	// begin inline asm
	{  cvt.f32.f16 %f472, %rs80;}

	// end inline asm
	ld.shared.u32 	%r154, [%r21+72];
	mov.b32 	{%rs81, %rs82}, %r154;
	// begin inline asm
	{  cvt.f32.f16 %f473, %rs81;}

	// end inline asm
	// begin inline asm
	{  cvt.f32.f16 %f474, %rs82;}

	// end inline asm
	ld.shared.u32 	%r155, [%r21+76];
	mov.b32 	{%rs83, %rs84}, %r155;
	// begin inline asm
	{  cvt.f32.f16 %f475, %rs83;}

	// end inline asm
	// begin inline asm
	{  cvt.f32.f16 %f476, %rs84;}

	// end inline asm
	ld.shared.u32 	%r156, [%r21+80];
	mov.b32 	{%rs85, %rs86}, %r156;
	// begin inline asm
	{  cvt.f32.f16 %f477, %rs85;}

	// end inline asm
	// begin inline asm
	{  cvt.f32.f16 %f478, %rs86;}

	// end inline asm
	ld.shared.u32 	%r157, [%r21+84];
	mov.b32 	{%rs87, %rs88}, %r157;
	// begin inline asm
	{  cvt.f32.f16 %f479, %rs87;}

	// end inline asm
	// begin inline asm
	{  cvt.f32.f16 %f480, %rs88;}

	// end inline asm
	ld.shared.u32 	%r158, [%r21+88];
	mov.b32 	{%rs89, %rs90}, %r158;
	// begin inline asm
	{  cvt.f32.f16 %f481, %rs89;}

	// end inline asm
	// begin inline asm
	{  cvt.f32.f16 %f482, %rs90;}

	// end inline asm
	ld.shared.u32 	%r159, [%r21+92];
	mov.b32 	{%rs91, %rs92}, %r159;
	// begin inline asm
	{  cvt.f32.f16 %f483, %rs91;}

	// end inline asm
	// begin inline asm
	{  cvt.f32.f16 %f484, %rs92;}

	// end inline asm
	ld.shared.u32 	%r160, [%r21+96];
	mov.b32 	{%rs93, %rs94}, %r160;
	// begin inline asm
	{  cvt.f32.f16 %f485, %rs93;}

	// end inline asm
	// begin inline asm
	{  cvt.f32.f16 %f486, %rs94;}

	// end inline asm
	ld.shared.u32 	%r161, [%r21+100];
	mov.b32 	{%rs95, %rs96}, %r161;
	// begin inline asm
	{  cvt.f32.f16 %f487, %rs95;}

	// end inline asm
	// begin inline asm
	{  cvt.f32.f16 %f488, %rs96;}

	// end inline asm
	ld.shared.u32 	%r162, [%r21+104];
	mov.b32 	{%rs97, %rs98}, %r162;
	// begin inline asm
	{  cvt.f32.f16 %f489, %rs97;}

	// end inline asm
	// begin inline asm
	{  cvt.f32.f16 %f490, %rs98;}

	// end inline asm
	ld.shared.u32 	%r163, [%r21+108];
	mov.b32 	{%rs99, %rs100}, %r163;
	// begin inline asm
	{  cvt.f32.f16 %f491, %rs99;}

	// end inline asm
	// begin inline asm
	{  cvt.f32.f16 %f492, %rs100;}

	// end inline asm
	ld.shared.u32 	%r164, [%r21+112];
	mov.b32 	{%rs101, %rs102}, %r164;
	// begin inline asm
	{  cvt.f32.f16 %f493, %rs101;}

	// end inline asm
	// begin inline asm
	{  cvt.f32.f16 %f494, %rs102;}

	// end inline asm
	ld.shared.u32 	%r165, [%r21+116];
	mov.b32 	{%rs103, %rs104}, %r165;
	// begin inline asm
	{  cvt.f32.f16 %f495, %rs103;}

	// end inline asm
	// begin inline asm
	{  cvt.f32.f16 %f496, %rs104;}

	// end inline asm
	ld.shared.u32 	%r166, [%r21+120];
	mov.b32 	{%rs105, %rs106}, %r166;
	// begin inline asm
	{  cvt.f32.f16 %f497, %rs105;}

	// end inline asm
	// begin inline asm
	{  cvt.f32.f16 %f498, %rs106;}

	// end inline asm
	ld.shared.u32 	%r167, [%r21+124];
	mov.b32 	{%rs107, %rs108}, %r167;
	// begin inline asm
	{  cvt.f32.f16 %f499, %rs107;}

	// end inline asm
	// begin inline asm
	{  cvt.f32.f16 %f500, %rs108;}

	// end inline asm
	mov.b32 	%r256, 0;
$L__BB0_76:
	shl.b32 	%r168, %r256, 7;
	mov.u32 	%r169, _ZZ14wmma_attentionPK6__halfS1_S1_PS_iiiE6K_smem;
	add.s32 	%r170, %r169, %r168;
	ld.shared.u32 	%r171, [%r170];
	mov.b32 	{%rs109, %rs110}, %r171;
	// begin inline asm
	{  cvt.f32.f16 %f501, %rs109;}

	// end inline asm
	fma.rn.f32 	%f565, %f437, %f501, 0f00000000;
	// begin inline asm
	{  cvt.f32.f16 %f502, %rs110;}

	// end inline asm
	fma.rn.f32 	%f566, %f438, %f502, %f565;
	ld.shared.u32 	%r172, [%r170+4];
	mov.b32 	{%rs111, %rs112}, %r172;
	// begin inline asm
	{  cvt.f32.f16 %f503, %rs111;}

	// end inline asm
	fma.rn.f32 	%f567, %f439, %f503, %f566;
	// begin inline asm
	{  cvt.f32.f16 %f504, %rs112;}

	// end inline asm
	fma.rn.f32 	%f568, %f440, %f504, %f567;
	ld.shared.u32 	%r173, [%r170+8];
	mov.b32 	{%rs113, %rs114}, %r173;
	// begin inline asm
	{  cvt.f32.f16 %f505, %rs113;}

	// end inline asm
	fma.rn.f32 	%f569, %f441, %f505, %f568;
	// begin inline asm
	{  cvt.f32.f16 %f506, %rs114;}

	// end inline asm
	fma.rn.f32 	%f570, %f442, %f506, %f569;
	ld.shared.u32 	%r174, [%r170+12];
	mov.b32 	{%rs115, %rs116}, %r174;
	// begin inline asm
	{  cvt.f32.f16 %f507, %rs115;}

	// end inline asm
	fma.rn.f32 	%f571, %f443, %f507, %f570;
	// begin inline asm
	{  cvt.f32.f16 %f508, %rs116;}

	// end inline asm
	fma.rn.f32 	%f572, %f444, %f508, %f571;
	ld.shared.u32 	%r175, [%r170+16];
	mov.b32 	{%rs117, %rs118}, %r175;
	// begin inline asm
	{  cvt.f32.f16 %f509, %rs117;}

	// end inline asm
	fma.rn.f32 	%f573, %f445, %f509, %f572;
	// begin inline asm
	{  cvt.f32.f16 %f510, %rs118;}

	// end inline asm
	fma.rn.f32 	%f574, %f446, %f510, %f573;
	ld.shared.u32 	%r176, [%r170+20];
	mov.b32 	{%rs119, %rs120}, %r176;
	// begin inline asm
	{  cvt.f32.f16 %f511, %rs119;}

	// end inline asm
	fma.rn.f32 	%f575, %f447, %f511, %f574;
	// begin inline asm
	{  cvt.f32.f16 %f512, %rs120;}

	// end inline asm
	fma.rn.f32 	%f576, %f448, %f512, %f575;
	ld.shared.u32 	%r177, [%r170+24];
	mov.b32 	{%rs121, %rs122}, %r177;
	// begin inline asm
	{  cvt.f32.f16 %f513, %rs121;}

	// end inline asm
	fma.rn.f32 	%f577, %f449, %f513, %f576;
	// begin inline asm
	{  cvt.f32.f16 %f514, %rs122;}

	// end inline asm
	fma.rn.f32 	%f578, %f450, %f514, %f577;
	ld.shared.u32 	%r178, [%r170+28];
	mov.b32 	{%rs123, %rs124}, %r178;
	// begin inline asm
	{  cvt.f32.f16 %f515, %rs123;}

	// end inline asm
	fma.rn.f32 	%f579, %f451, %f515, %f578;
	// begin inline asm
	{  cvt.f32.f16 %f516, %rs124;}

	// end inline asm
	fma.rn.f32 	%f580, %f452, %f516, %f579;
	ld.shared.u32 	%r179, [%r170+32];
	mov.b32 	{%rs125, %rs126}, %r179;
	// begin inline asm
	{  cvt.f32.f16 %f517, %rs125;}

	// end inline asm
	fma.rn.f32 	%f581, %f453, %f517, %f580;
	// begin inline asm
	{  cvt.f32.f16 %f518, %rs126;}

	// end inline asm
	fma.rn.f32 	%f582, %f454, %f518, %f581;
	ld.shared.u32 	%r180, [%r170+36];
	mov.b32 	{%rs127, %rs128}, %r180;
	// begin inline asm
	{  cvt.f32.f16 %f519, %rs127;}

	// end inline asm
	fma.rn.f32 	%f583, %f455, %f519, %f582;
	// begin inline asm
	{  cvt.f32.f16 %f520, %rs128;}

	// end inline asm
	fma.rn.f32 	%f584, %f456, %f520, %f583;
	ld.shared.u32 	%r181, [%r170+40];
	mov.b32 	{%rs129, %rs130}, %r181;
	// begin inline asm
	{  cvt.f32.f16 %f521, %rs129;}

	// end inline asm
	fma.rn.f32 	%f585, %f457, %f521, %f584;
	// begin inline asm
	{  cvt.f32.f16 %f522, %rs130;}

	// end inline asm
	fma.rn.f32 	%f586, %f458, %f522, %f585;
	ld.shared.u32 	%r182, [%r170+44];
	mov.b32 	{%rs131, %rs132}, %r182;
	// begin inline asm
	{  cvt.f32.f16 %f523, %rs131;}

	// end inline asm
	fma.rn.f32 	%f587, %f459, %f523, %f586;
	// begin inline asm
	{  cvt.f32.f16 %f524, %rs132;}

	// end inline asm
	fma.rn.f32 	%f588, %f460, %f524, %f587;
	ld.shared.u32 	%r183, [%r170+48];
	mov.b32 	{%rs133, %rs134}, %r183;
	// begin inline asm
	{  cvt.f32.f16 %f525, %rs133;}

	// end inline asm
	fma.rn.f32 	%f589, %f461, %f525, %f588;
	// begin inline asm
	{  cvt.f32.f16 %f526, %rs134;}

	// end inline asm
	fma.rn.f32 	%f590, %f462, %f526, %f589;
	ld.shared.u32 	%r184, [%r170+52];
	mov.b32 	{%rs135, %rs136}, %r184;
	// begin inline asm
	{  cvt.f32.f16 %f527, %rs135;}

	// end inline asm
	fma.rn.f32 	%f591, %f463, %f527, %f590;
	// begin inline asm
	{  cvt.f32.f16 %f528, %rs136;}

	// end inline asm
	fma.rn.f32 	%f592, %f464, %f528, %f591;
	ld.shared.u32 	%r185, [%r170+56];
	mov.b32 	{%rs137, %rs138}, %r185;
	// begin inline asm
	{  cvt.f32.f16 %f529, %rs137;}

	// end inline asm
	fma.rn.f32 	%f593, %f465, %f529, %f592;
	// begin inline asm
	{  cvt.f32.f16 %f530, %rs138;}

	// end inline asm
	fma.rn.f32 	%f594, %f466, %f530, %f593;
	ld.shared.u32 	%r186, [%r170+60];
	mov.b32 	{%rs139, %rs140}, %r186;
	// begin inline asm
	{  cvt.f32.f16 %f531, %rs139;}

	// end inline asm
	fma.rn.f32 	%f595, %f467, %f531, %f594;
	// begin inline asm
	{  cvt.f32.f16 %f532, %rs140;}

	// end inline asm
	fma.rn.f32 	%f596, %f468, %f532, %f595;
	ld.shared.u32 	%r187, [%r170+64];
	mov.b32 	{%rs141, %rs142}, %r187;
	// begin inline asm
	{  cvt.f32.f16 %f533, %rs141;}

	// end inline asm
	fma.rn.f32 	%f597, %f469, %f533, %f596;
	// begin inline asm
	{  cvt.f32.f16 %f534, %rs142;}

	// end inline asm
	fma.rn.f32 	%f598, %f470, %f534, %f597;
	ld.shared.u32 	%r188, [%r170+68];
	mov.b32 	{%rs143, %rs144}, %r188;
	// begin inline asm
	{  cvt.f32.f16 %f535, %rs143;}

	// end inline asm
	fma.rn.f32 	%f599, %f471, %f535, %f598;
	// begin inline asm
	{  cvt.f32.f16 %f536, %rs144;}

	// end inline asm
	fma.rn.f32 	%f600, %f472, %f536, %f599;
	ld.shared.u32 	%r189, [%r170+72];
	mov.b32 	{%rs145, %rs146}, %r189;
	// begin inline asm
	{  cvt.f32.f16 %f537, %rs145;}

	// end inline asm
	fma.rn.f32 	%f601, %f473, %f537, %f600;
	// begin inline asm
	{  cvt.f32.f16 %f538, %rs146;}

	// end inline asm
	fma.rn.f32 	%f602, %f474, %f538, %f601;
	ld.shared.u32 	%r190, [%r170+76];
	mov.b32 	{%rs147, %rs148}, %r190;
	// begin inline asm
	{  cvt.f32.f16 %f539, %rs147;}

	// end inline asm
	fma.rn.f32 	%f603, %f475, %f539, %f602;
	// begin inline asm
	{  cvt.f32.f16 %f540, %rs148;}

	// end inline asm
	fma.rn.f32 	%f604, %f476, %f540, %f603;
	ld.shared.u32 	%r191, [%r170+80];
	mov.b32 	{%rs149, %rs150}, %r191;
	// begin inline asm
	{  cvt.f32.f16 %f541, %rs149;}

	// end inline asm
	fma.rn.f32 	%f605, %f477, %f541, %f604;
	// begin inline asm
	{  cvt.f32.f16 %f542, %rs150;}

	// end inline asm
	fma.rn.f32 	%f606, %f478, %f542, %f605;
	ld.shared.u32 	%r192, [%r170+84];
	mov.b32 	{%rs151, %rs152}, %r192;
	// begin inline asm
	{  cvt.f32.f16 %f543, %rs151;}

	// end inline asm
	fma.rn.f32 	%f607, %f479, %f543, %f606;
	// begin inline asm
	{  cvt.f32.f16 %f544, %rs152;}

	// end inline asm
	fma.rn.f32 	%f608, %f480, %f544, %f607;
	ld.shared.u32 	%r193, [%r170+88];
	mov.b32 	{%rs153, %rs154}, %r193;
	// begin inline asm
	{  cvt.f32.f16 %f545, %rs153;}

	// end inline asm
	fma.rn.f32 	%f609, %f481, %f545, %f608;
	// begin inline asm
	{  cvt.f32.f16 %f546, %rs154;}

	// end inline asm
	fma.rn.f32 	%f610, %f482, %f546, %f609;
	ld.shared.u32 	%r194, [%r170+92];
	mov.b32 	{%rs155, %rs156}, %r194;
	// begin inline asm
	{  cvt.f32.f16 %f547, %rs155;}

	// end inline asm
	fma.rn.f32 	%f611, %f483, %f547, %f610;
	// begin inline asm
	{  cvt.f32.f16 %f548, %rs156;}

	// end inline asm
	fma.rn.f32 	%f612, %f484, %f548, %f611;
	ld.shared.u32 	%r195, [%r170+96];
	mov.b32 	{%rs157, %rs158}, %r195;
	// begin inline asm
	{  cvt.f32.f16 %f549, %rs157;}

	// end inline asm
	fma.rn.f32 	%f613, %f485, %f549, %f612;
	// begin inline asm
	{  cvt.f32.f16 %f550, %rs158;}

	// end inline asm
	fma.rn.f32 	%f614, %f486, %f550, %f613;
	ld.shared.u32 	%r196, [%r170+100];
	mov.b32 	{%rs159, %rs160}, %r196;
	// begin inline asm
	{  cvt.f32.f16 %f551, %rs159;}

	// end inline asm
	fma.rn.f32 	%f615, %f487, %f551, %f614;
	// begin inline asm
	{  cvt.f32.f16 %f552, %rs160;}

	// end inline asm
	fma.rn.f32 	%f616, %f488, %f552, %f615;
	ld.shared.u32 	%r197, [%r170+104];
	mov.b32 	{%rs161, %rs162}, %r197;
	// begin inline asm
	{  cvt.f32.f16 %f553, %rs161;}

	// end inline asm
	fma.rn.f32 	%f617, %f489, %f553, %f616;
	// begin inline asm
	{  cvt.f32.f16 %f554, %rs162;}

	// end inline asm
	fma.rn.f32 	%f618, %f490, %f554, %f617;
	ld.shared.u32 	%r198, [%r170+108];
	mov.b32 	{%rs163, %rs164}, %r198;
	// begin inline asm
	{  cvt.f32.f16 %f555, %rs163;}

	// end inline asm
	fma.rn.f32 	%f619, %f491, %f555, %f618;
	// begin inline asm
	{  cvt.f32.f16 %f556, %rs164;}

	// end inline asm
	fma.rn.f32 	%f620, %f492, %f556, %f619;
	ld.shared.u32 	%r199, [%r170+112];
	mov.b32 	{%rs165, %rs166}, %r199;
	// begin inline asm
	{  cvt.f32.f16 %f557, %rs165;}

	// end inline asm
	fma.rn.f32 	%f621, %f493, %f557, %f620;
	// begin inline asm
	{  cvt.f32.f16 %f558, %rs166;}

	// end inline asm
	fma.rn.f32 	%f622, %f494, %f558, %f621;
	ld.shared.u32 	%r200, [%r170+116];
	mov.b32 	{%rs167, %rs168}, %r200;
	// begin inline asm
	{  cvt.f32.f16 %f559, %rs167;}

	// end inline asm
	fma.rn.f32 	%f623, %f495, %f559, %f622;
	// begin inline asm
	{  cvt.f32.f16 %f560, %rs168;}

	// end inline asm
	fma.rn.f32 	%f624, %f496, %f560, %f623;
	ld.shared.u32 	%r201, [%r170+120];
	mov.b32 	{%rs169, %rs170}, %r201;
	// begin inline asm
	{  cvt.f32.f16 %f561, %rs169;}

	// end inline asm
	fma.rn.f32 	%f625, %f497, %f561, %f624;
	// begin inline asm
	{  cvt.f32.f16 %f562, %rs170;}

	// end inline asm
	fma.rn.f32 	%f626, %f498, %f562, %f625;
	ld.shared.u32 	%r202, [%r170+124];
	mov.b32 	{%rs171, %rs172}, %r202;
	// begin inline asm
	{  cvt.f32.f16 %f563, %rs171;}

	// end inline asm
	fma.rn.f32 	%f627, %f499, %f563, %f626;
	// begin inline asm
	{  cvt.f32.f16 %f564, %rs172;}

	// end inline asm
	fma.rn.f32 	%f68, %f500, %f564, %f627;
	add.s32 	%r203, %r256, %r254;
	setp.ge.s32 	%p15, %r203, %r90;
	@%p15 bra 	$L__BB0_78;
	mul.f32 	%f628, %f68, 0f3E000000;
	max.f32 	%f834, %f834, %f628;
	// begin inline asm
	{  cvt.rn.f16.f32 %rs173, %f628;}

	// end inline asm
	shl.b32 	%r204, %r256, 1;
	add.s32 	%r205, %r19, %r204;
	st.shared.u16 	[%r205], %rs173;
$L__BB0_78:
	add.s32 	%r256, %r256, 1;
	setp.ne.s32 	%p16, %r256, 64;
	@%p16 bra 	$L__BB0_76;
	add.s32 	%r254, %r254, 64;
	setp.lt.s32 	%p17, %r254, %r90;
	@%p17 bra 	$L__BB0_19;
	bra.uni 	$L__BB0_22;
$L__BB0_80:
	mov.f32 	%f697, 0f00000000;
	// begin inline asm
	{  cvt.rn.f16.f32 %rs347, %f697;}

	// end inline asm
$L__BB0_81:
	st.shared.u16 	[%r262], %rs347;
	setp.lt.s32 	%p39, %r263, %r90;
	@%p39 bra 	$L__BB0_83;
	mov.f32 	%f698, 0f00000000;
	// begin inline asm
	{  cvt.rn.f16.f32 %rs348, %f698;}

	// end inline asm
	bra.uni 	$L__BB0_84;
$L__BB0_83:
	mul.wide.s32 	%rd26, %r264, 2;
	add.s64 	%rd27, %rd3, %rd26;
	ld.global.u16 	%rs348, [%rd27];
$L__BB0_84:
	st.shared.u16 	[%r265], %rs348;
	setp.lt.s32 	%p40, %r266, %r90;
	@%p40 bra 	$L__BB0_86;
	mov.f32 	%f699, 0f00000000;
	// begin inline asm
	{  cvt.rn.f16.f32 %rs349, %f699;}

	// end inline asm
	bra.uni 	$L__BB0_87;
$L__BB0_86:
	mul.wide.s32 	%rd28, %r267, 2;
	add.s64 	%rd29, %rd3, %rd28;
	ld.global.u16 	%rs349, [%rd29];
$L__BB0_87:
	st.shared.u16 	[%r268], %rs349;
	setp.lt.s32 	%p41, %r269, %r90;
	@%p41 bra 	$L__BB0_89;
	mov.f32 	%f700, 0f00000000;
	// begin inline asm
	{  cvt.rn.f16.f32 %rs350, %f700;}

	// end inline asm
	bra.uni 	$L__BB0_90;
$L__BB0_89:
	mul.wide.s32 	%rd30, %r270, 2;
	add.s64 	%rd31, %rd3, %rd30;
	ld.global.u16 	%rs350, [%rd31];
$L__BB0_90:
	st.shared.u16 	[%r271], %rs350;
	add.s32 	%r74, %r272, 512;
	add.s32 	%r271, %r271, 1024;
	shl.b32 	%r244, %r91, 3;
	add.s32 	%r270, %r270, %r244;
	add.s32 	%r269, %r269, 8;
	add.s32 	%r268, %r268, 1024;
	add.s32 	%r267, %r267, %r244;
	add.s32 	%r266, %r266, 8;
	add.s32 	%r265, %r265, 1024;
	add.s32 	%r264, %r264, %r244;
	add.s32 	%r263, %r263, 8;
	add.s32 	%r262, %r262, 1024;
	add.s32 	%r261, %r261, %r244;
	add.s32 	%r260, %r260, 8;
	setp.lt.u32 	%p42, %r272, 3584;
	mov.u32 	%r272, %r74;
	@%p42 bra 	$L__BB0_62;
	bar.sync 	0;
	mov.b32 	%r273, 0;
$L__BB0_92:
	add.s32 	%r246, %r273, %r259;
	setp.ge.s32 	%p43, %r246, %r90;
	@%p43 bra 	$L__BB0_94;
	shl.b32 	%r247, %r273, 1;
	add.s32 	%r248, %r19, %r247;
	ld.shared.u16 	%rs210, [%r248];
	// begin inline asm
	{  cvt.f32.f16 %f701, %rs210;}

	// end inline asm
	mul.f32 	%f766, %f106, %f701;
	shl.b32 	%r249, %r273, 7;
	mov.u32 	%r250, _ZZ14wmma_attentionPK6__halfS1_S1_PS_iiiE6K_smem;
	add.s32 	%r251, %r250, %r249;
	ld.shared.u16 	%rs211, [%r251];
	// begin inline asm
	{  cvt.f32.f16 %f702, %rs211;}

	// end inline asm
	fma.rn.f32 	%f1109, %f766, %f702, %f1109;
	ld.shared.u16 	%rs212, [%r251+2];
	// begin inline asm
	{  cvt.f32.f16 %f703, %rs212;}

	// end inline asm
	fma.rn.f32 	%f1108, %f766, %f703, %f1108;
	ld.shared.u16 	%rs213, [%r251+4];
	// begin inline asm
	{  cvt.f32.f16 %f704, %rs213;}

	// end inline asm
	fma.rn.f32 	%f1107, %f766, %f704, %f1107;
	ld.shared.u16 	%rs214, [%r251+6];
	// begin inline asm
	{  cvt.f32.f16 %f705, %rs214;}

	// end inline asm
	fma.rn.f32 	%f1106, %f766, %f705, %f1106;
	ld.shared.u16 	%rs215, [%r251+8];
	// begin inline asm
	{  cvt.f32.f16 %f706, %rs215;}

	// end inline asm
	fma.rn.f32 	%f1105, %f766, %f706, %f1105;
	ld.shared.u16 	%rs216, [%r251+10];
	// begin inline asm
	{  cvt.f32.f16 %f707, %rs216;}

	// end inline asm
	fma.rn.f32 	%f1104, %f766, %f707, %f1104;
	ld.shared.u16 	%rs217, [%r251+12];
	// begin inline asm
	{  cvt.f32.f16 %f708, %rs217;}

	// end inline asm
	fma.rn.f32 	%f1103, %f766, %f708, %f1103;
	ld.shared.u16 	%rs218, [%r251+14];
	// begin inline asm
	{  cvt.f32.f16 %f709, %rs218;}

	// end inline asm
	fma.rn.f32 	%f1102, %f766, %f709, %f1102;
	ld.shared.u16 	%rs219, [%r251+16];
	// begin inline asm
	{  cvt.f32.f16 %f710, %rs219;}

	// end inline asm
	fma.rn.f32 	%f1101, %f766, %f710, %f1101;
	ld.shared.u16 	%rs220, [%r251+18];
	// begin inline asm
	{  cvt.f32.f16 %f711, %rs220;}

	// end inline asm
	fma.rn.f32 	%f1100, %f766, %f711, %f1100;
	ld.shared.u16 	%rs221, [%r251+20];
	// begin inline asm
	{  cvt.f32.f16 %f712, %rs221;}

	// end inline asm
	fma.rn.f32 	%f1099, %f766, %f712, %f1099;
	ld.shared.u16 	%rs222, [%r251+22];
	// begin inline asm
	{  cvt.f32.f16 %f713, %rs222;}

	// end inline asm
	fma.rn.f32 	%f1098, %f766, %f713, %f1098;
	ld.shared.u16 	%rs223, [%r251+24];
	// begin inline asm
	{  cvt.f32.f16 %f714, %rs223;}

	// end inline asm
	fma.rn.f32 	%f1097, %f766, %f714, %f1097;
	ld.shared.u16 	%rs224, [%r251+26];
	// begin inline asm
	{  cvt.f32.f16 %f715, %rs224;}

	// end inline asm
	fma.rn.f32 	%f1096, %f766, %f715, %f1096;
	ld.shared.u16 	%rs225, [%r251+28];
	// begin inline asm
	{  cvt.f32.f16 %f716, %rs225;}

	// end inline asm
	fma.rn.f32 	%f1095, %f766, %f716, %f1095;
	ld.shared.u16 	%rs226, [%r251+30];
	// begin inline asm
	{  cvt.f32.f16 %f717, %rs226;}

	// end inline asm
	fma.rn.f32 	%f1094, %f766, %f717, %f1094;
	ld.shared.u16 	%rs227, [%r251+32];
	// begin inline asm
	{  cvt.f32.f16 %f718, %rs227;}

	// end inline asm
	fma.rn.f32 	%f1093, %f766, %f718, %f1093;
	ld.shared.u16 	%rs228, [%r251+34];
	// begin inline asm
	{  cvt.f32.f16 %f719, %rs228;}

	// end inline asm
	fma.rn.f32 	%f1092, %f766, %f719, %f1092;
	ld.shared.u16 	%rs229, [%r251+36];
	// begin inline asm
	{  cvt.f32.f16 %f720, %rs229;}

	// end inline asm
	fma.rn.f32 	%f1091, %f766, %f720, %f1091;
	ld.shared.u16 	%rs230, [%r251+38];
	// begin inline asm
	{  cvt.f32.f16 %f721, %rs230;}

	// end inline asm
	fma.rn.f32 	%f1090, %f766, %f721, %f1090;
	ld.shared.u16 	%rs231, [%r251+40];
	// begin inline asm
	{  cvt.f32.f16 %f722, %rs231;}

	// end inline asm
	fma.rn.f32 	%f1089, %f766, %f722, %f1089;
	ld.shared.u16 	%rs232, [%r251+42];
	// begin inline asm
	{  cvt.f32.f16 %f723, %rs232;}

	// end inline asm
	fma.rn.f32 	%f1088, %f766, %f723, %f1088;
	ld.shared.u16 	%rs233, [%r251+44];
	// begin inline asm
	{  cvt.f32.f16 %f724, %rs233;}

	// end inline asm
	fma.rn.f32 	%f1087, %f766, %f724, %f1087;
	ld.shared.u16 	%rs234, [%r251+46];
	// begin inline asm
	{  cvt.f32.f16 %f725, %rs234;}

	// end inline asm
	fma.rn.f32 	%f1086, %f766, %f725, %f1086;
	ld.shared.u16 	%rs235, [%r251+48];
	// begin inline asm
	{  cvt.f32.f16 %f726, %rs235;}

	// end inline asm
	fma.rn.f32 	%f1085, %f766, %f726, %f1085;
	ld.shared.u16 	%rs236, [%r251+50];
	// begin inline asm
	{  cvt.f32.f16 %f727, %rs236;}

	// end inline asm
	fma.rn.f32 	%f1084, %f766, %f727, %f1084;
	ld.shared.u16 	%rs237, [%r251+52];
	// begin inline asm
	{  cvt.f32.f16 %f728, %rs237;}

	// end inline asm
	fma.rn.f32 	%f1083, %f766, %f728, %f1083;
	ld.shared.u16 	%rs238, [%r251+54];
	// begin inline asm
	{  cvt.f32.f16 %f729, %rs238;}

	// end inline asm
	fma.rn.f32 	%f1082, %f766, %f729, %f1082;
	ld.shared.u16 	%rs239, [%r251+56];
	// begin inline asm
	{  cvt.f32.f16 %f730, %rs239;}

	// end inline asm
	fma.rn.f32 	%f1081, %f766, %f730, %f1081;
	ld.shared.u16 	%rs240, [%r251+58];
	// begin inline asm
	{  cvt.f32.f16 %f731, %rs240;}

	// end inline asm
	fma.rn.f32 	%f1080, %f766, %f731, %f1080;
	ld.shared.u16 	%rs241, [%r251+60];
	// begin inline asm
	{  cvt.f32.f16 %f732, %rs241;}

	// end inline asm
	fma.rn.f32 	%f1079, %f766, %f732, %f1079;
	ld.shared.u16 	%rs242, [%r251+62];
	// begin inline asm
	{  cvt.f32.f16 %f733, %rs242;}

	// end inline asm
	fma.rn.f32 	%f1078, %f766, %f733, %f1078;
	ld.shared.u16 	%rs243, [%r251+64];
	// begin inline asm
	{  cvt.f32.f16 %f734, %rs243;}

	// end inline asm
	fma.rn.f32 	%f1077, %f766, %f734, %f1077;
	ld.shared.u16 	%rs244, [%r251+66];
	// begin inline asm
	{  cvt.f32.f16 %f735, %rs244;}

	// end inline asm
	fma.rn.f32 	%f1076, %f766, %f735, %f1076;
	ld.shared.u16 	%rs245, [%r251+68];
	// begin inline asm
	{  cvt.f32.f16 %f736, %rs245;}

	// end inline asm
	fma.rn.f32 	%f1075, %f766, %f736, %f1075;
	ld.shared.u16 	%rs246, [%r251+70];
	// begin inline asm
	{  cvt.f32.f16 %f737, %rs246;}

	// end inline asm
	fma.rn.f32 	%f1074, %f766, %f737, %f1074;
	ld.shared.u16 	%rs247, [%r251+72];
	// begin inline asm
	{  cvt.f32.f16 %f738, %rs247;}

	// end inline asm
	fma.rn.f32 	%f1073, %f766, %f738, %f1073;
	ld.shared.u16 	%rs248, [%r251+74];
	// begin inline asm
	{  cvt.f32.f16 %f739, %rs248;}

	// end inline asm
	fma.rn.f32 	%f1072, %f766, %f739, %f1072;
	ld.shared.u16 	%rs249, [%r251+76];
	// begin inline asm
	{  cvt.f32.f16 %f740, %rs249;}

	// end inline asm
	fma.rn.f32 	%f1071, %f766, %f740, %f1071;
	ld.shared.u16 	%rs250, [%r251+78];
	// begin inline asm
	{  cvt.f32.f16 %f741, %rs250;}

	// end inline asm
	fma.rn.f32 	%f1070, %f766, %f741, %f1070;
	ld.shared.u16 	%rs251, [%r251+80];
	// begin inline asm
	{  cvt.f32.f16 %f742, %rs251;}

	// end inline asm
	fma.rn.f32 	%f1069, %f766, %f742, %f1069;
	ld.shared.u16 	%rs252, [%r251+82];
	// begin inline asm
	{  cvt.f32.f16 %f743, %rs252;}

	// end inline asm
	fma.rn.f32 	%f1068, %f766, %f743, %f1068;
	ld.shared.u16 	%rs253, [%r251+84];
	// begin inline asm
	{  cvt.f32.f16 %f744, %rs253;}

	// end inline asm
	fma.rn.f32 	%f1067, %f766, %f744, %f1067;
	ld.shared.u16 	%rs254, [%r251+86];
	// begin inline asm
	{  cvt.f32.f16 %f745, %rs254;}

	// end inline asm
	fma.rn.f32 	%f1066, %f766, %f745, %f1066;
	ld.shared.u16 	%rs255, [%r251+88];
	// begin inline asm
	{  cvt.f32.f16 %f746, %rs255;}

	// end inline asm
	fma.rn.f32 	%f1065, %f766, %f746, %f1065;
	ld.shared.u16 	%rs256, [%r251+90];
	// begin inline asm
	{  cvt.f32.f16 %f747, %rs256;}

	// end inline asm
	fma.rn.f32 	%f1064, %f766, %f747, %f1064;
	ld.shared.u16 	%rs257, [%r251+92];
	// begin inline asm
	{  cvt.f32.f16 %f748, %rs257;}

	// end inline asm
	fma.rn.f32 	%f1063, %f766, %f748, %f1063;
	ld.shared.u16 	%rs258, [%r251+94];
	// begin inline asm
	{  cvt.f32.f16 %f749, %rs258;}

	// end inline asm
	fma.rn.f32 	%f1062, %f766, %f749, %f1062;
	ld.shared.u16 	%rs259, [%r251+96];
	// begin inline asm
	{  cvt.f32.f16 %f750, %rs259;}

	// end inline asm
	fma.rn.f32 	%f1061, %f766, %f750, %f1061;
	ld.shared.u16 	%rs260, [%r251+98];
	// begin inline asm
	{  cvt.f32.f16 %f751, %rs260;}

	// end inline asm
	fma.rn.f32 	%f1060, %f766, %f751, %f1060;
	ld.shared.u16 	%rs261, [%r251+100];
	// begin inline asm
	{  cvt.f32.f16 %f752, %rs261;}

	// end inline asm
	fma.rn.f32 	%f1059, %f766, %f752, %f1059;
	ld.shared.u16 	%rs262, [%r251+102];
	// begin inline asm
	{  cvt.f32.f16 %f753, %rs262;}

	// end inline asm
	fma.rn.f32 	%f1058, %f766, %f753, %f1058;
	ld.shared.u16 	%rs263, [%r251+104];
	// begin inline asm
	{  cvt.f32.f16 %f754, %rs263;}

	// end inline asm
	fma.rn.f32 	%f1057, %f766, %f754, %f1057;
	ld.shared.u16 	%rs264, [%r251+106];
	// begin inline asm
	{  cvt.f32.f16 %f755, %rs264;}

	// end inline asm
	fma.rn.f32 	%f1056, %f766, %f755, %f1056;
	ld.shared.u16 	%rs265, [%r251+108];
	// begin inline asm
	{  cvt.f32.f16 %f756, %rs265;}

	// end inline asm
	fma.rn.f32 	%f1055, %f766, %f756, %f1055;
	ld.shared.u16 	%rs266, [%r251+110];
	// begin inline asm
	{  cvt.f32.f16 %f757, %rs266;}

	// end inline asm
	fma.rn.f32 	%f1054, %f766, %f757, %f1054;
	ld.shared.u16 	%rs267, [%r251+112];
	// begin inline asm
	{  cvt.f32.f16 %f758, %rs267;}

	// end inline asm
	fma.rn.f32 	%f1053, %f766, %f758, %f1053;
	ld.shared.u16 	%rs268, [%r251+114];
	// begin inline asm
	{  cvt.f32.f16 %f759, %rs268;}

	// end inline asm
	fma.rn.f32 	%f1052, %f766, %f759, %f1052;
	ld.shared.u16 	%rs269, [%r251+116];
	// begin inline asm
	{  cvt.f32.f16 %f760, %rs269;}

	// end inline asm
	fma.rn.f32 	%f1051, %f766, %f760, %f1051;
	ld.shared.u16 	%rs270, [%r251+118];
	// begin inline asm
	{  cvt.f32.f16 %f761, %rs270;}

	// end inline asm
	fma.rn.f32 	%f1050, %f766, %f761, %f1050;
	ld.shared.u16 	%rs271, [%r251+120];
	// begin inline asm
	{  cvt.f32.f16 %f762, %rs271;}

	// end inline asm
	fma.rn.f32 	%f1049, %f766, %f762, %f1049;
	ld.shared.u16 	%rs272, [%r251+122];
	// begin inline asm
	{  cvt.f32.f16 %f763, %rs272;}

	// end inline asm
	fma.rn.f32 	%f1048, %f766, %f763, %f1048;
	ld.shared.u16 	%rs273, [%r251+124];
	// begin inline asm
	{  cvt.f32.f16 %f764, %rs273;}

	// end inline asm
	fma.rn.f32 	%f1047, %f766, %f764, %f1047;
	ld.shared.u16 	%rs274, [%r251+126];
	// begin inline asm
	{  cvt.f32.f16 %f765, %rs274;}

	// end inline asm
	fma.rn.f32 	%f1046, %f766, %f765, %f1046;
$L__BB0_94:
	add.s32 	%r273, %r273, 1;
	setp.ne.s32 	%p44, %r273, 64;
	@%p44 bra 	$L__BB0_92;
	add.s32 	%r259, %r259, 64;
	setp.lt.s32 	%p45, %r259, %r90;
	@%p45 bra 	$L__BB0_61;
$L__BB0_96:
	ld.param.u64 	%rd35, [_Z14wmma_attentionPK6__halfS1_S1_PS_iii_param_3];
	mad.lo.s32 	%r252, %r91, %r18, %r3;
	// begin inline asm
	{  cvt.rn.f16.f32 %rs275, %f1109;}

	// end inline asm
	cvta.to.global.u64 	%rd32, %rd35;
	mul.wide.s32 	%rd33, %r252, 2;
	add.s64 	%rd34, %rd32, %rd33;
	st.global.u16 	[%rd34], %rs275;
	// begin inline asm
	{  cvt.rn.f16.f32 %rs276, %f1108;}

	// end inline asm
	st.global.u16 	[%rd34+2], %rs276;
	// begin inline asm
	{  cvt.rn.f16.f32 %rs277, %f1107;}

	// end inline asm
	st.global.u16 	[%rd34+4], %rs277;
	// begin inline asm
	{  cvt.rn.f16.f32 %rs278, %f1106;}

	// end inline asm
	st.global.u16 	[%rd34+6], %rs278;
	// begin inline asm
	{  cvt.rn.f16.f32 %rs279, %f1105;}

	// end inline asm
	st.global.u16 	[%rd34+8], %rs279;
	// begin inline asm
	{  cvt.rn.f16.f32 %rs280, %f1104;}

	// end inline asm
	st.global.u16 	[%rd34+10], %rs280;
	// begin inline asm
	{  cvt.rn.f16.f32 %rs281, %f1103;}

	// end inline asm
	st.global.u16 	[%rd34+12], %rs281;
	// begin inline asm
	{  cvt.rn.f16.f32 %rs282, %f1102;}

	// end inline asm
	st.global.u16 	[%rd34+14], %rs282;
	// begin inline asm
	{  cvt.rn.f16.f32 %rs283, %f1101;}

	// end inline asm
	st.global.u16 	[%rd34+16], %rs283;
	// begin inline asm
	{  cvt.rn.f16.f32 %rs284, %f1100;}

	// end inline asm
	st.global.u16 	[%rd34+18], %rs284;
	// begin inline asm
	{  cvt.rn.f16.f32 %rs285, %f1099;}

	// end inline asm
	st.global.u16 	[%rd34+20], %rs285;
	// begin inline asm
	{  cvt.rn.f16.f32 %rs286, %f1098;}

	// end inline asm
	st.global.u16 	[%rd34+22], %rs286;
	// begin inline asm
	{  cvt.rn.f16.f32 %rs287, %f1097;}

	// end inline asm
	st.global.u16 	[%rd34+24], %rs287;
	// begin inline asm
	{  cvt.rn.f16.f32 %rs288, %f1096;}

	// end inline asm
	st.global.u16 	[%rd34+26], %rs288;
	// begin inline asm
	{  cvt.rn.f16.f32 %rs289, %f1095;}

	// end inline asm
	st.global.u16 	[%rd34+28], %rs289;
	// begin inline asm
	{  cvt.rn.f16.f32 %rs290, %f1094;}

	// end inline asm
	st.global.u16 	[%rd34+30], %rs290;
	// begin inline asm
	{  cvt.rn.f16.f32 %rs291, %f1093;}

	// end inline asm
	st.global.u16 	[%rd34+32], %rs291;
	// begin inline asm
	{  cvt.rn.f16.f32 %rs292, %f1092;}

	// end inline asm
	st.global.u16 	[%rd34+34], %rs292;
	// begin inline asm
	{  cvt.rn.f16.f32 %rs293, %f1091;}

	// end inline asm
	st.global.u16 	[%rd34+36], %rs293;
	// begin inline asm
	{  cvt.rn.f16.f32 %rs294, %f1090;}

	// end inline asm
	st.global.u16 	[%rd34+38], %rs294;
	// begin inline asm
	{  cvt.rn.f16.f32 %rs295, %f1089;}

	// end inline asm
	st.global.u16 	[%rd34+40], %rs295;
	// begin inline asm
	{  cvt.rn.f16.f32 %rs296, %f1088;}

	// end inline asm
	st.global.u16 	[%rd34+42], %rs296;
	// begin inline asm
	{  cvt.rn.f16.f32 %rs297, %f1087;}

	// end inline asm
	st.global.u16 	[%rd34+44], %rs297;
	// begin inline asm
	{  cvt.rn.f16.f32 %rs298, %f1086;}

	// end inline asm
	st.global.u16 	[%rd34+46], %rs298;
	// begin inline asm
	{  cvt.rn.f16.f32 %rs299, %f1085;}

	// end inline asm
	st.global.u16 	[%rd34+48], %rs299;
	// begin inline asm
	{  cvt.rn.f16.f32 %rs300, %f1084;}

	// end inline asm
	st.global.u16 	[%rd34+50], %rs300;
	// begin inline asm
	{  cvt.rn.f16.f32 %rs301, %f1083;}

	// end inline asm
	st.global.u16 	[%rd34+52], %rs301;
	// begin inline asm
	{  cvt.rn.f16.f32 %rs302, %f1082;}

	// end inline asm
	st.global.u16 	[%rd34+54], %rs302;
	// begin inline asm
	{  cvt.rn.f16.f32 %rs303, %f1081;}

	// end inline asm
	st.global.u16 	[%rd34+56], %rs303;
	// begin inline asm
	{  cvt.rn.f16.f32 %rs304, %f1080;}

	// end inline asm
	st.global.u16 	[%rd34+58], %rs304;
	// begin inline asm
	{  cvt.rn.f16.f32 %rs305, %f1079;}

	// end inline asm
	st.global.u16 	[%rd34+60], %rs305;
	// begin inline asm
	{  cvt.rn.f16.f32 %rs306, %f1078;}

	// end inline asm
	st.global.u16 	[%rd34+62], %rs306;
	// begin inline asm
	{  cvt.rn.f16.f32 %rs307, %f1077;}

	// end inline asm
	st.global.u16 	[%rd34+64], %rs307;
	// begin inline asm
	{  cvt.rn.f16.f32 %rs308, %f1076;}

	// end inline asm
	st.global.u16 	[%rd34+66], %rs308;
	// begin inline asm
	{  cvt.rn.f16.f32 %rs309, %f1075;}

	// end inline asm
	st.global.u16 	[%rd34+68], %rs309;
	// begin inline asm
	{  cvt.rn.f16.f32 %rs310, %f1074;}

	// end inline asm
	st.global.u16 	[%rd34+70], %rs310;
	// begin inline asm
	{  cvt.rn.f16.f32 %rs311, %f1073;}

	// end inline asm
	st.global.u16 	[%rd34+72], %rs311;
	// begin inline asm
	{  cvt.rn.f16.f32 %rs312, %f1072;}

	// end inline asm
	st.global.u16 	[%rd34+74], %rs312;
	// begin inline asm
	{  cvt.rn.f16.f32 %rs313, %f1071;}

	// end inline asm
	st.global.u16 	[%rd34+76], %rs313;
	// begin inline asm
	{  cvt.rn.f16.f32 %rs314, %f1070;}

	// end inline asm
	st.global.u16 	[%rd34+78], %rs314;
	// begin inline asm
	{  cvt.rn.f16.f32 %rs315, %f1069;}

	// end inline asm
	st.global.u16 	[%rd34+80], %rs315;
	// begin inline asm
	{  cvt.rn.f16.f32 %rs316, %f1068;}

	// end inline asm
	st.global.u16 	[%rd34+82], %rs316;
	// begin inline asm
	{  cvt.rn.f16.f32 %rs317, %f1067;}

	// end inline asm
	st.global.u16 	[%rd34+84], %rs317;
	// begin inline asm
	{  cvt.rn.f16.f32 %rs318, %f1066;}

	// end inline asm
	st.global.u16 	[%rd34+86], %rs318;
	// begin inline asm
	{  cvt.rn.f16.f32 %rs319, %f1065;}

	// end inline asm
	st.global.u16 	[%rd34+88], %rs319;
	// begin inline asm
	{  cvt.rn.f16.f32 %rs320, %f1064;}

	// end inline asm
	st.global.u16 	[%rd34+90], %rs320;
	// begin inline asm
	{  cvt.rn.f16.f32 %rs321, %f1063;}

	// end inline asm
	st.global.u16 	[%rd34+92], %rs321;
	// begin inline asm
	{  cvt.rn.f16.f32 %rs322, %f1062;}

	// end inline asm
	st.global.u16 	[%rd34+94], %rs322;
	// begin inline asm
	{  cvt.rn.f16.f32 %rs323, %f1061;}

	// end inline asm
	st.global.u16 	[%rd34+96], %rs323;
	// begin inline asm
	{  cvt.rn.f16.f32 %rs324, %f1060;}

	// end inline asm
	st.global.u16 	[%rd34+98], %rs324;
	// begin inline asm
	{  cvt.rn.f16.f32 %rs325, %f1059;}

	// end inline asm
	st.global.u16 	[%rd34+100], %rs325;
	// begin inline asm
	{  cvt.rn.f16.f32 %rs326, %f1058;}

	// end inline asm
	st.global.u16 	[%rd34+102], %rs326;
	// begin inline asm
	{  cvt.rn.f16.f32 %rs327, %f1057;}

	// end inline asm
	st.global.u16 	[%rd34+104], %rs327;
	// begin inline asm
	{  cvt.rn.f16.f32 %rs328, %f1056;}

	// end inline asm
	st.global.u16 	[%rd34+106], %rs328;
	// begin inline asm
	{  cvt.rn.f16.f32 %rs329, %f1055;}

	// end inline asm
	st.global.u16 	[%rd34+108], %rs329;
	// begin inline asm
	{  cvt.rn.f16.f32 %rs330, %f1054;}

	// end inline asm
	st.global.u16 	[%rd34+110], %rs330;
	// begin inline asm
	{  cvt.rn.f16.f32 %rs331, %f1053;}

	// end inline asm
	st.global.u16 	[%rd34+112], %rs331;
	// begin inline asm
	{  cvt.rn.f16.f32 %rs332, %f1052;}

	// end inline asm
	st.global.u16 	[%rd34+114], %rs332;
	// begin inline asm
	{  cvt.rn.f16.f32 %rs333, %f1051;}

	// end inline asm
	st.global.u16 	[%rd34+116], %rs333;
	// begin inline asm
	{  cvt.rn.f16.f32 %rs334, %f1050;}

	// end inline asm
	st.global.u16 	[%rd34+118], %rs334;
	// begin inline asm
	{  cvt.rn.f16.f32 %rs335, %f1049;}

	// end inline asm
	st.global.u16 	[%rd34+120], %rs335;
	// begin inline asm
	{  cvt.rn.f16.f32 %rs336, %f1048;}

	// end inline asm
	st.global.u16 	[%rd34+122], %rs336;
	// begin inline asm
	{  cvt.rn.f16.f32 %rs337, %f1047;}

	// end inline asm
	st.global.u16 	[%rd34+124], %rs337;
	// begin inline asm
	{  cvt.rn.f16.f32 %rs338, %f1046;}

	// end inline asm
	st.global.u16 	[%rd34+126], %rs338;
$L__BB0_97:
	ret;

}


// ===== COMPILED SASS (sm_100) =====

	.target	sm_100

	.elftype	@"ET_EXEC"


//--------------------- .note.nv.tkinfo           --------------------------
	.section	.note.nv.tkinfo,"",@"SHT_NOTE"
	.sectionflags	@"SHF_NOTE_NV_TKINFO"
	.tkinfo
        /*0018*/ 	.word	0x00000002
        /*0030*/ 	.string	""
        /*0030*/ 	.string	"ptxas"
        /*0030*/ 	.string	"Cuda compilation tools, release 13.0, V13.0.88"
        /*0030*/ 	.string	"Build cuda_13.0.r13.0/compiler.36424714_0"
        /*0030*/ 	.string	"-arch sm_100 -m 64 "



//--------------------- .note.nv.cuinfo           --------------------------
	.section	.note.nv.cuinfo,"",@"SHT_NOTE"
	.sectionflags	@"SHF_NOTE_NV_CUINFO"
        /*0018*/ 	.short	0x0002
        /*001a*/ 	.short	0x0064
        /*001c*/ 	.short	0x0082
	.zero		2


//--------------------- .nv.info                  --------------------------
	.section	.nv.info,"",@"SHT_CUDA_INFO"
	.align	4


	//----- nvinfo : EIATTR_REGCOUNT
	.align		4
        /*0000*/ 	.byte	0x04, 0x2f
        /*0002*/ 	.short	(.L_1 - .L_0)
	.align		4
.L_0:
        /*0004*/ 	.word	index@(_Z14wmma_attentionPK6__halfS1_S1_PS_iii)
        /*0008*/ 	.word	0x00000060


	//----- nvinfo : EIATTR_FRAME_SIZE
	.align		4
.L_1:
        /*000c*/ 	.byte	0x04, 0x11
        /*000e*/ 	.short	(.L_3 - .L_2)
	.align		4
.L_2:
        /*0010*/ 	.word	index@($__internal_0_$__cuda_sm20_rcp_rn_f32_slowpath)
        /*0014*/ 	.word	0x00000000


	//----- nvinfo : EIATTR_FRAME_SIZE
	.align		4
.L_3:
        /*0018*/ 	.byte	0x04, 0x11
        /*001a*/ 	.short	(.L_5 - .L_4)
	.align		4
.L_4:
        /*001c*/ 	.word	index@(_Z14wmma_attentionPK6__halfS1_S1_PS_iii)
        /*0020*/ 	.word	0x00000000


	//----- nvinfo : EIATTR_MIN_STACK_SIZE
	.align		4
.L_5:
        /*0024*/ 	.byte	0x04, 0x12
        /*0026*/ 	.short	(.L_7 - .L_6)
	.align		4
.L_6:
        /*0028*/ 	.word	index@(_Z14wmma_attentionPK6__halfS1_S1_PS_iii)
        /*002c*/ 	.word	0x00000000
.L_7:


//--------------------- .nv.compat                --------------------------
	.section	.nv.compat,"",@"SHT_CUDA_COMPAT_INFO"
	.align	4
        /*0000*/ 	.byte	0x02, 0x09, 0x00, 0x00, 0x02, 0x02, 0x01, 0x00, 0x02, 0x05, 0x05, 0x00, 0x03, 0x07, 0x01, 0x01
        /*0010*/ 	.byte	0x02, 0x03, 0x00, 0x00, 0x02, 0x06, 0x01, 0x00, 0x04, 0x0b, 0x08, 0x00, 0x01, 0x00, 0x00, 0x00
        /*0020*/ 	.byte	0x00, 0x00, 0x00, 0x00


//--------------------- .nv.info._Z14wmma_attentionPK6__halfS1_S1_PS_iii --------------------------
	.section	.nv.info._Z14wmma_attentionPK6__halfS1_S1_PS_iii,"",@"SHT_CUDA_INFO"
	.sectionflags	@""
	.align	4


	//----- nvinfo : EIATTR_CUDA_API_VERSION
	.align		4
        /*0000*/ 	.byte	0x04, 0x37
        /*0002*/ 	.short	(.L_9 - .L_8)
.L_8:
        /*0004*/ 	.word	0x00000082


	//----- nvinfo : EIATTR_KPARAM_INFO
	.align		4
.L_9:
        /*0008*/ 	.byte	0x04, 0x17
        /*000a*/ 	.short	(.L_11 - .L_10)
.L_10:
        /*000c*/ 	.word	0x00000000
        /*0010*/ 	.short	0x0006
        /*0012*/ 	.short	0x0028
        /*0014*/ 	.byte	0x00, 0xf0, 0x11, 0x00


	//----- nvinfo : EIATTR_KPARAM_INFO
	.align		4
.L_11:
        /*0018*/ 	.byte	0x04, 0x17
        /*001a*/ 	.short	(.L_13 - .L_12)
.L_12:
        /*001c*/ 	.word	0x00000000
        /*0020*/ 	.short	0x0005
        /*0022*/ 	.short	0x0024
        /*0024*/ 	.byte	0x00, 0xf0, 0x11, 0x00


	//----- nvinfo : EIATTR_KPARAM_INFO
	.align		4
.L_13:
        /*0028*/ 	.byte	0x04, 0x17
        /*002a*/ 	.short	(.L_15 - .L_14)
.L_14:
        /*002c*/ 	.word	0x00000000
        /*0030*/ 	.short	0x0004
        /*0032*/ 	.short	0x0020
        /*0034*/ 	.byte	0x00, 0xf0, 0x11, 0x00


	//----- nvinfo : EIATTR_KPARAM_INFO
	.align		4
.L_15:
        /*0038*/ 	.byte	0x04, 0x17
        /*003a*/ 	.short	(.L_17 - .L_16)
.L_16:
        /*003c*/ 	.word	0x00000000
        /*0040*/ 	.short	0x0003
        /*0042*/ 	.short	0x0018
        /*0044*/ 	.byte	0x00, 0xf5, 0x21, 0x00


	//----- nvinfo : EIATTR_KPARAM_INFO
	.align		4
.L_17:
        /*0048*/ 	.byte	0x04, 0x17
        /*004a*/ 	.short	(.L_19 - .L_18)
.L_18:
        /*004c*/ 	.word	0x00000000
        /*0050*/ 	.short	0x0002
        /*0052*/ 	.short	0x0010
        /*0054*/ 	.byte	0x00, 0xf5, 0x21, 0x00


	//----- nvinfo : EIATTR_KPARAM_INFO
	.align		4
.L_19:
        /*0058*/ 	.byte	0x04, 0x17
        /*005a*/ 	.short	(.L_21 - .L_20)
.L_20:
        /*005c*/ 	.word	0x00000000
        /*0060*/ 	.short	0x0001
        /*0062*/ 	.short	0x0008
        /*0064*/ 	.byte	0x00, 0xf5, 0x21, 0x00


	//----- nvinfo : EIATTR_KPARAM_INFO
	.align		4
.L_21:
        /*0068*/ 	.byte	0x04, 0x17
        /*006a*/ 	.short	(.L_23 - .L_22)
.L_22:
        /*006c*/ 	.word	0x00000000
        /*0070*/ 	.short	0x0000
        /*0072*/ 	.short	0x0000
        /*0074*/ 	.byte	0x00, 0xf5, 0x21, 0x00


	//----- nvinfo : EIATTR_SPARSE_MMA_MASK
	.align		4
.L_23:
        /*0078*/ 	.byte	0x03, 0x50
        /*007a*/ 	.short	0x0000


	//----- nvinfo : EIATTR_MAXREG_COUNT
	.align		4
        /*007c*/ 	.byte	0x03, 0x1b
        /*007e*/ 	.short	0x00ff


	//----- nvinfo : EIATTR_NUM_BARRIERS
	.align		4
        /*0080*/ 	.byte	0x02, 0x4c
        /*0082*/ 	.byte	0x01
	.zero		1


	//----- nvinfo : EIATTR_MERCURY_ISA_VERSION
	.align		4
        /*0084*/ 	.byte	0x03, 0x5f
        /*0086*/ 	.short	0x0101


	//----- nvinfo : EIATTR_VRC_CTA_INIT_COUNT
	.align		4
        /*0088*/ 	.byte	0x02, 0x4a
	.zero		1
	.zero		1


	//----- nvinfo : EIATTR_EXIT_INSTR_OFFSETS
	.align		4
        /*008c*/ 	.byte	0x04, 0x1c
        /*008e*/ 	.short	(.L_25 - .L_24)


	//   ....[0]....
.L_24:
        /*0090*/ 	.word	0x000004a0


	//   ....[1]....
        /*0094*/ 	.word	0x000004d0


	//   ....[2]....
        /*0098*/ 	.word	0x00004200


	//----- nvinfo : EIATTR_MAX_THREADS
	.align		4
.L_25:
        /*009c*/ 	.byte	0x04, 0x05
        /*009e*/ 	.short	(.L_27 - .L_26)
.L_26:
        /*00a0*/ 	.word	0x00000080
        /*00a4*/ 	.word	0x00000001
        /*00a8*/ 	.word	0x00000001


	//----- nvinfo : EIATTR_CRS_STACK_SIZE
	.align		4
.L_27:
        /*00ac*/ 	.byte	0x04, 0x1e
        /*00ae*/ 	.short	(.L_29 - .L_28)
.L_28:
        /*00b0*/ 	.word	0x00000000


	//----- nvinfo : EIATTR_CBANK_PARAM_SIZE
	.align		4
.L_29:
        /*00b4*/ 	.byte	0x03, 0x19
        /*00b6*/ 	.short	0x002c


	//----- nvinfo : EIATTR_PARAM_CBANK
	.align		4
        /*00b8*/ 	.byte	0x04, 0x0a
        /*00ba*/ 	.short	(.L_31 - .L_30)
	.align		4
.L_30:
        /*00bc*/ 	.word	index@(.nv.constant0._Z14wmma_attentionPK6__halfS1_S1_PS_iii)
        /*00c0*/ 	.short	0x0380
        /*00c2*/ 	.short	0x002c


	//----- nvinfo : EIATTR_SW_WAR
	.align		4
.L_31:
        /*00c4*/ 	.byte	0x04, 0x36
        /*00c6*/ 	.short	(.L_33 - .L_32)
.L_32:
        /*00c8*/ 	.word	0x00000008
.L_33:


//--------------------- .nv.callgraph             --------------------------
	.section	.nv.callgraph,"",@"SHT_CUDA_CALLGRAPH"
	.align	4
	.sectionentsize	8
	.align		4
        /*0000*/ 	.word	0x00000000
	.align		4
        /*0004*/ 	.word	0xffffffff
	.align		4
        /*0008*/ 	.word	0x00000000
	.align		4
        /*000c*/ 	.word	0xfffffffe
	.align		4
        /*0010*/ 	.word	0x00000000
	.align		4
        /*0014*/ 	.word	0xfffffffd
	.align		4
        /*0018*/ 	.word	0x00000000
	.align		4
        /*001c*/ 	.word	0xfffffffc


//--------------------- .text._Z14wmma_attentionPK6__halfS1_S1_PS_iii --------------------------
	.section	.text._Z14wmma_attentionPK6__halfS1_S1_PS_iii,"ax",@progbits
	.align	128
        .global         _Z14wmma_attentionPK6__halfS1_S1_PS_iii
        .type           _Z14wmma_attentionPK6__halfS1_S1_PS_iii,@function
        .size           _Z14wmma_attentionPK6__halfS1_S1_PS_iii,(.L_x_43 - _Z14wmma_attentionPK6__halfS1_S1_PS_iii)
        .other          _Z14wmma_attentionPK6__halfS1_S1_PS_iii,@"STO_CUDA_ENTRY STV_DEFAULT"
_Z14wmma_attentionPK6__halfS1_S1_PS_iii:
.text._Z14wmma_attentionPK6__halfS1_S1_PS_iii:
[----:B------:R-:W-:Y:S01]  /*0000*/  LDC R1, c[0x0][0x37c] ;  /* 0x0000df00ff017b82 */ /* 0x000fe20000000800 */
[----:B------:R-:W0:Y:S07]  /*0010*/  S2R R0, SR_TID.X ;  /* 0x0000000000007919 */ /* 0x000e2e0000002100 */
[----:B------:R-:W1:Y:S01]  /*0020*/  S2UR UR5, SR_CTAID.X ;  /* 0x00000000000579c3 */ /* 0x000e620000002500 */
[----:B------:R-:W1:Y:S01]  /*0030*/  LDCU UR4, c[0x0][0x3a4] ;  /* 0x00007480ff0477ac */ /* 0x000e620008000800 */
[----:B------:R-:W-:Y:S01]  /*0040*/  BSSY.RECONVERGENT B0, `(.L_x_0) ;  /* 0x0000043000007945 */ /* 0x000fe20003800200 */
[----:B------:R-:W2:Y:S01]  /*0050*/  S2R R21, SR_CTAID.Y ;  /* 0x0000000000157919 */ /* 0x000ea20000002600 */
[----:B------:R-:W3:Y:S04]  /*0060*/  LDCU UR6, c[0x0][0x3a8] ;  /* 0x00007500ff0677ac */ /* 0x000ee80008000800 */
[----:B------:R-:W4:Y:S01]  /*0070*/  S2UR UR7, SR_CgaCtaId ;  /* 0x00000000000779c3 */ /* 0x000f220000008800 */
[----:B------:R-:W0:Y:S01]  /*0080*/  LDCU.64 UR8, c[0x0][0x358] ;  /* 0x00006b00ff0877ac */ /* 0x000e220008000a00 */
[----:B------:R-:W0:Y:S01]  /*0090*/  LDCU UR10, c[0x0][0x3a4] ;  /* 0x00007480ff0a77ac */ /* 0x000e220008000800 */
[----:B-1----:R-:W-:-:S03]  /*00a0*/  UIMAD UR5, UR5, UR4, URZ ;  /* 0x00000004050572a4 */ /* 0x002fc6000f8e02ff */
[----:B------:R-:W-:Y:S01]  /*00b0*/  UMOV UR4, 0x400 ;  /* 0x0000040000047882 */ /* 0x000fe20000000000 */
[----:B---3--:R-:W-:Y:S01]  /*00c0*/  UIMAD UR6, UR5, UR6, URZ ;  /* 0x00000006050672a4 */ /* 0x008fe2000f8e02ff */
[C---:B0-----:R-:W-:Y:S01]  /*00d0*/  SHF.L.U32 R12, R0.reuse, 0x1, RZ ;  /* 0x00000001000c7819 */ /* 0x041fe200000006ff */
[----:B----4-:R-:W-:Y:S01]  /*00e0*/  ULEA UR4, UR7, UR4, 0x18 ;  /* 0x0000000407047291 */ /* 0x010fe2000f8ec0ff */
[----:B------:R-:W-:Y:S02]  /*00f0*/  LOP3.LUT R2, R0, 0x3f, RZ, 0xc0, !PT ;  /* 0x0000003f00027812 */ /* 0x000fe400078ec0ff */
[----:B------:R-:W-:Y:S02]  /*0100*/  LOP3.LUT R3, R12, 0x7e, RZ, 0xc0, !PT ;  /* 0x0000007e0c037812 */ /* 0x000fe400078ec0ff */
[----:B------:R-:W-:Y:S02]  /*0110*/  MOV R13, R0 ;  /* 0x00000000000d7202 */ /* 0x000fe40000000f00 */
[----:B------:R-:W-:-:S02]  /*0120*/  IADD3 R10, PT, PT, R2, UR6, RZ ;  /* 0x00000006020a7c10 */ /* 0x000fc4000fffe0ff */
[----:B--2---:R-:W-:-:S07]  /*0130*/  IADD3 R11, PT, PT, R3, UR4, RZ ;  /* 0x00000004030b7c10 */ /* 0x004fce000fffe0ff */
.L_x_1:
[----:B0-----:R-:W-:Y:S02]  /*0140*/  SHF.R.U32.HI R18, RZ, 0x6, R13 ;  /* 0x00000006ff127819 */ /* 0x001fe4000001160d */
[C---:B------:R-:W-:Y:S02]  /*0150*/  IADD3 R2, PT, PT, R13.reuse, 0x80, RZ ;  /* 0x000000800d027810 */ /* 0x040fe40007ffe0ff */
[C---:B------:R-:W-:Y:S02]  /*0160*/  IADD3 R3, PT, PT, R13.reuse, 0x100, RZ ;  /* 0x000001000d037810 */ /* 0x040fe40007ffe0ff */
[----:B------:R-:W-:Y:S02]  /*0170*/  IADD3 R4, PT, PT, R13, 0x180, RZ ;  /* 0x000001800d047810 */ /* 0x000fe40007ffe0ff */
[----:B------:R-:W-:Y:S02]  /*0180*/  MOV R16, UR10 ;  /* 0x0000000a00107c02 */ /* 0x000fe40008000f00 */
[----:B------:R-:W-:-:S02]  /*0190*/  LEA R15, R21, R18, 0x6 ;  /* 0x00000012150f7211 */ /* 0x000fc400078e30ff */
[----:B------:R-:W-:Y:S02]  /*01a0*/  SHF.R.U32.HI R20, RZ, 0x6, R2 ;  /* 0x00000006ff147819 */ /* 0x000fe40000011602 */
[----:B------:R-:W-:Y:S02]  /*01b0*/  SHF.R.U32.HI R22, RZ, 0x6, R3 ;  /* 0x00000006ff167819 */ /* 0x000fe40000011603 */
[----:B------:R-:W-:Y:S02]  /*01c0*/  SHF.R.U32.HI R24, RZ, 0x6, R4 ;  /* 0x00000006ff187819 */ /* 0x000fe40000011604 */
[----:B------:R-:W-:Y:S02]  /*01d0*/  ISETP.GE.AND P0, PT, R15, R16, PT ;  /* 0x000000100f00720c */ /* 0x000fe40003f06270 */
[C---:B------:R-:W-:Y:S02]  /*01e0*/  LEA R17, R21.reuse, R20, 0x6 ;  /* 0x0000001415117211 */ /* 0x040fe400078e30ff */
[----:B------:R-:W-:-:S02]  /*01f0*/  LEA R19, R21, R22, 0x6 ;  /* 0x0000001615137211 */ /* 0x000fc400078e30ff */
[----:B------:R-:W-:Y:S02]  /*0200*/  LEA R23, R21, R24, 0x6 ;  /* 0x0000001815177211 */ /* 0x000fe400078e30ff */
[-C--:B------:R-:W-:Y:S02]  /*0210*/  ISETP.GE.AND P1, PT, R17, R16.reuse, PT ;  /* 0x000000101100720c */ /* 0x080fe40003f26270 */
[-C--:B------:R-:W-:Y:S02]  /*0220*/  ISETP.GE.AND P2, PT, R19, R16.reuse, PT ;  /* 0x000000101300720c */ /* 0x080fe40003f46270 */
[----:B------:R-:W-:Y:S01]  /*0230*/  ISETP.GE.AND P3, PT, R23, R16, PT ;  /* 0x000000101700720c */ /* 0x000fe20003f66270 */
[----:B------:R-:W0:Y:S08]  /*0240*/  @!P0 LDC R14, c[0x0][0x3a8] ;  /* 0x0000ea00ff0e8b82 */ /* 0x000e300000000800 */
[----:B------:R-:W1:Y:S08]  /*0250*/  @!P0 LDC.64 R2, c[0x0][0x380] ;  /* 0x0000e000ff028b82 */ /* 0x000e700000000a00 */
[----:B------:R-:W2:Y:S08]  /*0260*/  @!P1 LDC R25, c[0x0][0x3a8] ;  /* 0x0000ea00ff199b82 */ /* 0x000eb00000000800 */
[----:B------:R-:W3:Y:S01]  /*0270*/  @!P2 LDC R26, c[0x0][0x3a8] ;  /* 0x0000ea00ff1aab82 */ /* 0x000ee20000000800 */
[----:B0-----:R-:W-:-:S07]  /*0280*/  @!P0 IMAD R15, R15, R14, R10 ;  /* 0x0000000e0f0f8224 */ /* 0x001fce00078e020a */
[----:B------:R-:W0:Y:S01]  /*0290*/  @!P3 LDC R27, c[0x0][0x3a8] ;  /* 0x0000ea00ff1bbb82 */ /* 0x000e220000000800 */
[----:B-1----:R-:W-:-:S07]  /*02a0*/  @!P0 IMAD.WIDE R2, R15, 0x2, R2 ;  /* 0x000000020f028825 */ /* 0x002fce00078e0202 */
[----:B------:R-:W1:Y:S01]  /*02b0*/  @!P2 LDC.64 R6, c[0x0][0x380] ;  /* 0x0000e000ff06ab82 */ /* 0x000e620000000a00 */
[--C-:B--2---:R-:W-:Y:S01]  /*02c0*/  @!P1 IMAD R15, R17, R25, R10.reuse ;  /* 0x00000019110f9224 */ /* 0x104fe200078e020a */
[----:B------:R2:W4:Y:S06]  /*02d0*/  @!P0 LDG.E.U16 R2, desc[UR8][R2.64] ;  /* 0x0000000802028981 */ /* 0x00052c000c1e1500 */
[----:B------:R-:W5:Y:S01]  /*02e0*/  @!P1 LDC.64 R4, c[0x0][0x380] ;  /* 0x0000e000ff049b82 */ /* 0x000f620000000a00 */
[----:B---3--:R-:W-:-:S07]  /*02f0*/  @!P2 IMAD R17, R19, R26, R10 ;  /* 0x0000001a1311a224 */ /* 0x008fce00078e020a */
[----:B------:R-:W3:Y:S01]  /*0300*/  @!P3 LDC.64 R8, c[0x0][0x380] ;  /* 0x0000e000ff08bb82 */ /* 0x000ee20000000a00 */
[----:B0-----:R-:W-:Y:S01]  /*0310*/  @!P3 IMAD R19, R23, R27, R10 ;  /* 0x0000001b1713b224 */ /* 0x001fe200078e020a */
[----:B------:R-:W-:Y:S01]  /*0320*/  @P1 PRMT R14, RZ, 0x7610, R14 ;  /* 0x00007610ff0e1816 */ /* 0x000fe2000000000e */
[----:B-1----:R-:W-:Y:S01]  /*0330*/  @!P2 IMAD.WIDE R6, R17, 0x2, R6 ;  /* 0x000000021106a825 */ /* 0x002fe200078e0206 */
[----:B------:R-:W-:-:S06]  /*0340*/  @P2 PRMT R17, RZ, 0x7610, R17 ;  /* 0x00007610ff112816 */ /* 0x000fcc0000000011 */
[----:B------:R-:W4:Y:S01]  /*0350*/  @!P2 LDG.E.U16 R17, desc[UR8][R6.64] ;  /* 0x000000080611a981 */ /* 0x000f22000c1e1500 */
[----:B-----5:R-:W-:-:S05]  /*0360*/  @!P1 IMAD.WIDE R4, R15, 0x2, R4 ;  /* 0x000000020f049825 */ /* 0x020fca00078e0204 */
[----:B------:R-:W5:Y:S01]  /*0370*/  @!P1 LDG.E.U16 R14, desc[UR8][R4.64] ;  /* 0x00000008040e9981 */ /* 0x000f62000c1e1500 */
[----:B---3--:R-:W-:Y:S01]  /*0380*/  @!P3 IMAD.WIDE R8, R19, 0x2, R8 ;  /* 0x000000021308b825 */ /* 0x008fe200078e0208 */
[----:B------:R-:W-:-:S06]  /*0390*/  @P3 PRMT R19, RZ, 0x7610, R19 ;  /* 0x00007610ff133816 */ /* 0x000fcc0000000013 */
[----:B------:R-:W3:Y:S01]  /*03a0*/  @!P3 LDG.E.U16 R19, desc[UR8][R8.64] ;  /* 0x000000080813b981 */ /* 0x000ee2000c1e1500 */
[-C--:B------:R-:W-:Y:S02]  /*03b0*/  LEA R15, R18, R11.reuse, 0x7 ;  /* 0x0000000b120f7211 */ /* 0x080fe400078e38ff */
[-C--:B--2---:R-:W-:Y:S02]  /*03c0*/  LEA R3, R20, R11.reuse, 0x7 ;  /* 0x0000000b14037211 */ /* 0x084fe400078e38ff */
[-C--:B------:R-:W-:Y:S02]  /*03d0*/  LEA R18, R22, R11.reuse, 0x7 ;  /* 0x0000000b16127211 */ /* 0x080fe400078e38ff */
[----:B------:R-:W-:Y:S02]  /*03e0*/  LEA R20, R24, R11, 0x7 ;  /* 0x0000000b18147211 */ /* 0x000fe400078e38ff */
[----:B------:R-:W-:-:S05]  /*03f0*/  @P0 PRMT R2, RZ, 0x7610, R2 ;  /* 0x00007610ff020816 */ /* 0x000fca0000000002 */
[----:B----4-:R0:W-:Y:S01]  /*0400*/  STS.U16 [R15], R2 ;  /* 0x000000020f007388 */ /* 0x0101e20000000400 */
[C---:B------:R-:W-:Y:S02]  /*0410*/  ISETP.GE.U32.AND P0, PT, R13.reuse, 0xe00, PT ;  /* 0x00000e000d00780c */ /* 0x040fe40003f06070 */
[----:B------:R-:W-:Y:S01]  /*0420*/  IADD3 R13, PT, PT, R13, 0x200, RZ ;  /* 0x000002000d0d7810 */ /* 0x000fe20007ffe0ff */
[----:B-----5:R0:W-:Y:S04]  /*0430*/  STS.U16 [R3], R14 ;  /* 0x0000000e03007388 */ /* 0x0201e80000000400 */
[----:B------:R0:W-:Y:S04]  /*0440*/  STS.U16 [R18], R17 ;  /* 0x0000001112007388 */ /* 0x0001e80000000400 */
[----:B---3--:R0:W-:Y:S02]  /*0450*/  STS.U16 [R20], R19 ;  /* 0x0000001314007388 */ /* 0x0081e40000000400 */
[----:B------:R-:W-:Y:S05]  /*0460*/  @!P0 BRA `(.L_x_1) ;  /* 0xfffffffc00348947 */ /* 0x000fea000383ffff */
[----:B------:R-:W-:Y:S05]  /*0470*/  BSYNC.RECONVERGENT B0 ;  /* 0x0000000000007941 */ /* 0x000fea0003800200 */
.L_x_0:
[----:B------:R-:W-:Y:S01]  /*0480*/  BAR.SYNC.DEFER_BLOCKING 0x0 ;  /* 0x0000000000007b1d */ /* 0x000fe20000010000 */
[----:B------:R-:W-:-:S13]  /*0490*/  ISETP.GT.U32.AND P0, PT, R0, 0x3f, PT ;  /* 0x0000003f0000780c */ /* 0x000fda0003f04070 */
[----:B------:R-:W-:Y:S05]  /*04a0*/  @P0 EXIT ;  /* 0x000000000000094d */ /* 0x000fea0003800000 */
[----:B------:R-:W-:-:S04]  /*04b0*/  LEA R84, R21, R0, 0x6 ;  /* 0x0000000015547211 */ /* 0x000fc800078e30ff */
[----:B------:R-:W-:-:S13]  /*04c0*/  ISETP.GE.AND P0, PT, R84, R16, PT ;  /* 0x000000105400720c */ /* 0x000fda0003f06270 */
[----:B------:R-:W-:Y:S05]  /*04d0*/  @P0 EXIT ;  /* 0x000000000000094d */ /* 0x000fea0003800000 */
[----:B------:R-:W1:Y:S01]  /*04e0*/  S2UR UR11, SR_CgaCtaId ;  /* 0x00000000000b79c3 */ /* 0x000e620000008800 */
[----:B------:R-:W-:Y:S01]  /*04f0*/  UMOV UR10, 0x400 ;  /* 0x00000400000a7882 */ /* 0x000fe20000000000 */
[----:B------:R-:W-:Y:S01]  /*0500*/  ISETP.GE.AND P0, PT, R16, 0x1, PT ;  /* 0x000000011000780c */ /* 0x000fe20003f06270 */
[----:B------:R-:W-:Y:S01]  /*0510*/  UIADD3 UR7, UPT, UPT, UR10, 0x4000, URZ ;  /* 0x000040000a077890 */ /* 0x000fe2000fffe0ff */
[----:B------:R-:W-:Y:S01]  /*0520*/  BSSY.RECONVERGENT B0, `(.L_x_2) ;  /* 0x0000129000007945 */ /* 0x000fe20003800200 */
[----:B------:R-:W2:Y:S01]  /*0530*/  LDCU UR12, c[0x0][0x3a4] ;  /* 0x00007480ff0c77ac */ /* 0x000ea20008000800 */
[----:B------:R-:W-:Y:S01]  /*0540*/  HFMA2 R40, -RZ, RZ, -6.109375, 2 ;  /* 0xc61c4000ff287431 */ /* 0x000fe200000001ff */
[----:B-1----:R-:W-:-:S06]  /*0550*/  ULEA UR7, UR11, UR7, 0x18 ;  /* 0x000000070b077291 */ /* 0x002fcc000f8ec0ff */
[----:B------:R-:W-:Y:S02]  /*0560*/  LEA R82, R0, UR7, 0x7 ;  /* 0x0000000700527c11 */ /* 0x000fe4000f8e38ff */
[----:B--2---:R-:W-:Y:S05]  /*0570*/  @!P0 BRA `(.L_x_3) ;  /* 0x00000010008c8947 */ /* 0x004fea0003800000 */
[----:B------:R-:W-:Y:S01]  /*0580*/  UIADD3 UR7, UPT, UPT, UR10, 0x2000, URZ ;  /* 0x000020000a077890 */ /* 0x000fe2000fffe0ff */
[C---:B0-----:R-:W-:Y:S02]  /*0590*/  LEA R15, R0.reuse, UR4, 0x7 ;  /* 0x00000004000f7c11 */ /* 0x041fe4000f8e38ff */
[----:B------:R-:W-:Y:S01]  /*05a0*/  IADD3 R14, PT, PT, R0, UR6, RZ ;  /* 0x00000006000e7c10 */ /* 0x000fe2000fffe0ff */
[----:B------:R-:W-:Y:S01]  /*05b0*/  ULEA UR7, UR11, UR7, 0x18 ;  /* 0x000000070b077291 */ /* 0x000fe2000f8ec0ff */
[----:B------:R-:W-:Y:S02]  /*05c0*/  MOV R40, 0xc61c4000 ;  /* 0xc61c400000287802 */ /* 0x000fe40000000f00 */
[----:B------:R-:W-:-:S03]  /*05d0*/  MOV R13, RZ ;  /* 0x000000ff000d7202 */ /* 0x000fc60000000f00 */
[----:B------:R-:W-:-:S07]  /*05e0*/  IADD3 R12, PT, PT, R12, UR7, RZ ;  /* 0x000000070c0c7c10 */ /* 0x000fce000fffe0ff */
.L_x_7:
[----:B------:R-:W-:Y:S01]  /*05f0*/  BAR.SYNC.DEFER_BLOCKING 0x0 ;  /* 0x0000000000007b1d */ /* 0x000fe20000010000 */
[----:B------:R-:W-:-:S05]  /*0600*/  MOV R10, R0 ;  /* 0x00000000000a7202 */ /* 0x000fca0000000f00 */
[----:B------:R-:W-:Y:S02]  /*0610*/  BSSY.RECONVERGENT B1, `(.L_x_4) ;  /* 0x0000033000017945 */ /* 0x000fe40003800200 */
.L_x_5:
[----:B0-----:R-:W-:Y:S02]  /*0620*/  SHF.R.U32.HI R18, RZ, 0x6, R10 ;  /* 0x00000006ff127819 */ /* 0x001fe4000001160a */
[C---:B------:R-:W-:Y:S02]  /*0630*/  IADD3 R2, PT, PT, R10.reuse, 0x80, RZ ;  /* 0x000000800a027810 */ /* 0x040fe40007ffe0ff */
[C---:B------:R-:W-:Y:S02]  /*0640*/  IADD3 R3, PT, PT, R10.reuse, 0x100, RZ ;  /* 0x000001000a037810 */ /* 0x040fe40007ffe0ff */
[----:B------:R-:W-:Y:S02]  /*0650*/  IADD3 R4, PT, PT, R10, 0x180, RZ ;  /* 0x000001800a047810 */ /* 0x000fe40007ffe0ff */
[----:B------:R-:W-:Y:S02]  /*0660*/  IADD3 R11, PT, PT, R18, R13, RZ ;  /* 0x0000000d120b7210 */ /* 0x000fe40007ffe0ff */
[----:B------:R-:W-:-:S02]  /*0670*/  SHF.R.U32.HI R20, RZ, 0x6, R2 ;  /* 0x00000006ff147819 */ /* 0x000fc40000011602 */
[----:B------:R-:W-:Y:S02]  /*0680*/  SHF.R.U32.HI R21, RZ, 0x6, R3 ;  /* 0x00000006ff157819 */ /* 0x000fe40000011603 */
[----:B------:R-:W-:Y:S02]  /*0690*/  SHF.R.U32.HI R22, RZ, 0x6, R4 ;  /* 0x00000006ff167819 */ /* 0x000fe40000011604 */
[----:B------:R-:W-:Y:S02]  /*06a0*/  ISETP.GE.AND P0, PT, R11, UR12, PT ;  /* 0x0000000c0b007c0c */ /* 0x000fe4000bf06270 */
[-C--:B------:R-:W-:Y:S02]  /*06b0*/  IADD3 R17, PT, PT, R20, R13.reuse, RZ ;  /* 0x0000000d14117210 */ /* 0x080fe40007ffe0ff */
[-C--:B------:R-:W-:Y:S02]  /*06c0*/  IADD3 R19, PT, PT, R21, R13.reuse, RZ ;  /* 0x0000000d15137210 */ /* 0x080fe40007ffe0ff */
[----:B------:R-:W-:-:S02]  /*06d0*/  IADD3 R23, PT, PT, R22, R13, RZ ;  /* 0x0000000d16177210 */ /* 0x000fc40007ffe0ff */
[----:B------:R-:W-:Y:S02]  /*06e0*/  ISETP.GE.AND P1, PT, R17, UR12, PT ;  /* 0x0000000c11007c0c */ /* 0x000fe4000bf26270 */
[----:B------:R-:W-:Y:S02]  /*06f0*/  ISETP.GE.AND P2, PT, R19, UR12, PT ;  /* 0x0000000c13007c0c */ /* 0x000fe4000bf46270 */
[----:B------:R-:W-:Y:S01]  /*0700*/  ISETP.GE.AND P3, PT, R23, UR12, PT ;  /* 0x0000000c17007c0c */ /* 0x000fe2000bf66270 */
        /* <DEDUP_REMOVED lines=36> */
.L_x_4:
[----:B------:R-:W-:Y:S01]  /*0950*/  BAR.SYNC.DEFER_BLOCKING 0x0 ;  /* 0x0000000000007b1d */ /* 0x000fe20000010000 */
[----:B0-----:R-:W-:Y:S01]  /*0960*/  MOV R2, 0x400 ;  /* 0x0000040000027802 */ /* 0x001fe20000000f00 */
[----:B------:R-:W-:-:S03]  /*0970*/  HFMA2 R80, -RZ, RZ, 0, 0 ;  /* 0x00000000ff507431 */ /* 0x000fc600000001ff */
[----:B------:R-:W-:Y:S01]  /*0980*/  IADD3 R2, PT, PT, R2, 0x2000, RZ ;  /* 0x0000200002027810 */ /* 0x000fe20007ffe0ff */
[----:B------:R-:W0:Y:S01]  /*0990*/  LDCU UR7, c[0x0][0x3a4] ;  /* 0x00007480ff0777ac */ /* 0x000e220008000800 */
[----:B------:R-:W1:Y:S01]  /*09a0*/  S2R R11, SR_CgaCtaId ;  /* 0x00000000000b7919 */ /* 0x000e620000008800 */
[----:B------:R-:W2:Y:S04]  /*09b0*/  LDS.128 R32, [R15] ;  /* 0x000000000f207984 */ /* 0x000ea80000000c00 */
[----:B------:R-:W3:Y:S04]  /*09c0*/  LDS.128 R36, [R15+0x10] ;  /* 0x000010000f247984 */ /* 0x000ee80000000c00 */
[----:B------:R-:W4:Y:S04]  /*09d0*/  LDS.128 R24, [R15+0x30] ;  /* 0x000030000f187984 */ /* 0x000f280000000c00 */
[----:B------:R-:W5:Y:S01]  /*09e0*/  LDS.128 R28, [R15+0x40] ;  /* 0x000040000f1c7984 */ /* 0x000f620000000c00 */
[----:B-1----:R-:W-:-:S03]  /*09f0*/  LEA R11, R11, R2, 0x18 ;  /* 0x000000020b0b7211 */ /* 0x002fc600078ec0ff */
[----:B------:R-:W-:Y:S04]  /*0a00*/  LDS.128 R16, [R15+0x20] ;  /* 0x000020000f107984 */ /* 0x000fe80000000c00 */
[----:B------:R-:W-:Y:S01]  /*0a10*/  LDS.128 R20, [R15+0x50] ;  /* 0x000050000f147984 */ /* 0x000fe20000000c00 */
[--C-:B--2---:R-:W-:Y:S02]  /*0a20*/  HADD2.F32 R2, -RZ, R32.reuse.H0_H0 ;  /* 0x20000020ff027230 */ /* 0x104fe40000004100 */
[----:B------:R-:W-:Y:S02]  /*0a30*/  HADD2.F32 R10, -RZ, R32.H1_H1 ;  /* 0x30000020ff0a7230 */ /* 0x000fe40000004100 */
[--C-:B------:R-:W-:Y:S02]  /*0a40*/  HADD2.F32 R9, -RZ, R33.reuse.H0_H0 ;  /* 0x20000021ff097230 */ /* 0x100fe40000004100 */
[----:B------:R-:W-:-:S02]  /*0a50*/  HADD2.F32 R8, -RZ, R33.H1_H1 ;  /* 0x30000021ff087230 */ /* 0x000fc40000004100 */
[--C-:B------:R-:W-:Y:S02]  /*0a60*/  HADD2.F32 R7, -RZ, R34.reuse.H0_H0 ;  /* 0x20000022ff077230 */ /* 0x100fe40000004100 */
[----:B------:R-:W-:Y:S02]  /*0a70*/  HADD2.F32 R6, -RZ, R34.H1_H1 ;  /* 0x30000022ff067230 */ /* 0x000fe40000004100 */
[--C-:B------:R-:W-:Y:S02]  /*0a80*/  HADD2.F32 R5, -RZ, R35.reuse.H0_H0 ;  /* 0x20000023ff057230 */ /* 0x100fe40000004100 */
[----:B------:R-:W-:Y:S02]  /*0a90*/  HADD2.F32 R4, -RZ, R35.H1_H1 ;  /* 0x30000023ff047230 */ /* 0x000fe40000004100 */
[----:B------:R-:W1:Y:S01]  /*0aa0*/  LDS.128 R32, [R15+0x60] ;  /* 0x000060000f207984 */ /* 0x000e620000000c00 */
[--C-:B---3--:R-:W-:Y:S02]  /*0ab0*/  HADD2.F32 R3, -RZ, R36.reuse.H0_H0 ;  /* 0x20000024ff037230 */ /* 0x108fe40000004100 */
[----:B------:R-:W-:-:S02]  /*0ac0*/  HADD2.F32 R42, -RZ, R36.H1_H1 ;  /* 0x30000024ff2a7230 */ /* 0x000fc40000004100 */
[--C-:B------:R-:W-:Y:S02]  /*0ad0*/  HADD2.F32 R41, -RZ, R37.reuse.H0_H0 ;  /* 0x20000025ff297230 */ /* 0x100fe40000004100 */
[----:B------:R-:W-:Y:S02]  /*0ae0*/  HADD2.F32 R44, -RZ, R37.H1_H1 ;  /* 0x30000025ff2c7230 */ /* 0x000fe40000004100 */
[--C-:B------:R-:W-:Y:S02]  /*0af0*/  HADD2.F32 R43, -RZ, R38.reuse.H0_H0 ;  /* 0x20000026ff2b7230 */ /* 0x100fe40000004100 */
[----:B------:R-:W-:Y:S02]  /*0b00*/  HADD2.F32 R46, -RZ, R38.H1_H1 ;  /* 0x30000026ff2e7230 */ /* 0x000fe40000004100 */
[--C-:B------:R-:W-:Y:S02]  /*0b10*/  HADD2.F32 R45, -RZ, R39.reuse.H0_H0 ;  /* 0x20000027ff2d7230 */ /* 0x100fe40000004100 */
[----:B------:R-:W-:-:S02]  /*0b20*/  HADD2.F32 R48, -RZ, R39.H1_H1 ;  /* 0x30000027ff307230 */ /* 0x000fc40000004100 */
[----:B------:R-:W2:Y:S01]  /*0b30*/  LDS.128 R36, [R15+0x70] ;  /* 0x000070000f247984 */ /* 0x000ea20000000c00 */
[--C-:B----4-:R-:W-:Y:S02]  /*0b40*/  HADD2.F32 R55, -RZ, R24.reuse.H0_H0 ;  /* 0x20000018ff377230 */ /* 0x110fe40000004100 */
[----:B------:R-:W-:Y:S02]  /*0b50*/  HADD2.F32 R57, -RZ, R24.H1_H1 ;  /* 0x30000018ff397230 */ /* 0x000fe40000004100 */
[--C-:B------:R-:W-:Y:S02]  /*0b60*/  HADD2.F32 R24, -RZ, R25.reuse.H0_H0 ;  /* 0x20000019ff187230 */ /* 0x100fe40000004100 */
[----:B------:R-:W-:Y:S02]  /*0b70*/  HADD2.F32 R58, -RZ, R25.H1_H1 ;  /* 0x30000019ff3a7230 */ /* 0x000fe40000004100 */
[--C-:B------:R-:W-:Y:S02]  /*0b80*/  HADD2.F32 R25, -RZ, R26.reuse.H0_H0 ;  /* 0x2000001aff197230 */ /* 0x100fe40000004100 */
[----:B------:R-:W-:-:S02]  /*0b90*/  HADD2.F32 R59, -RZ, R26.H1_H1 ;  /* 0x3000001aff3b7230 */ /* 0x000fc40000004100 */
[--C-:B------:R-:W-:Y:S02]  /*0ba0*/  HADD2.F32 R26, -RZ, R27.reuse.H0_H0 ;  /* 0x2000001bff1a7230 */ /* 0x100fe40000004100 */
[----:B------:R-:W-:Y:S02]  /*0bb0*/  HADD2.F32 R60, -RZ, R27.H1_H1 ;  /* 0x3000001bff3c7230 */ /* 0x000fe40000004100 */
[--C-:B-----5:R-:W-:Y:S02]  /*0bc0*/  HADD2.F32 R27, -RZ, R28.reuse.H0_H0 ;  /* 0x2000001cff1b7230 */ /* 0x120fe40000004100 */
[----:B------:R-:W-:Y:S02]  /*0bd0*/  HADD2.F32 R61, -RZ, R28.H1_H1 ;  /* 0x3000001cff3d7230 */ /* 0x000fe40000004100 */
[----:B------:R-:W-:Y:S02]  /*0be0*/  HADD2.F32 R28, -RZ, R29.H0_H0 ;  /* 0x2000001dff1c7230 */ /* 0x000fe40000004100 */
[----:B-1----:R-:W-:-:S02]  /*0bf0*/  HADD2.F32 R71, -RZ, R32.H0_H0 ;  /* 0x20000020ff477230 */ /* 0x002fc40000004100 */
[----:B------:R-:W-:Y:S02]  /*0c00*/  HADD2.F32 R73, -RZ, R32.H1_H1 ;  /* 0x30000020ff497230 */ /* 0x000fe40000004100 */
[--C-:B------:R-:W-:Y:S02]  /*0c10*/  HADD2.F32 R32, -RZ, R33.reuse.H0_H0 ;  /* 0x20000021ff207230 */ /* 0x100fe40000004100 */
[----:B------:R-:W-:Y:S02]  /*0c20*/  HADD2.F32 R74, -RZ, R33.H1_H1 ;  /* 0x30000021ff4a7230 */ /* 0x000fe40000004100 */
[--C-:B------:R-:W-:Y:S02]  /*0c30*/  HADD2.F32 R33, -RZ, R34.reuse.H0_H0 ;  /* 0x20000022ff217230 */ /* 0x100fe40000004100 */
[----:B------:R-:W-:Y:S02]  /*0c40*/  HADD2.F32 R75, -RZ, R34.H1_H1 ;  /* 0x30000022ff4b7230 */ /* 0x000fe40000004100 */
[----:B------:R-:W-:-:S02]  /*0c50*/  HADD2.F32 R34, -RZ, R35.H0_H0 ;  /* 0x20000023ff227230 */ /* 0x000fc40000004100 */
[----:B------:R-:W-:Y:S02]  /*0c60*/  HADD2.F32 R76, -RZ, R35.H1_H1 ;  /* 0x30000023ff4c7230 */ /* 0x000fe40000004100 */
[----:B------:R-:W-:Y:S02]  /*0c70*/  HADD2.F32 R62, -RZ, R29.H1_H1 ;  /* 0x3000001dff3e7230 */ /* 0x000fe40000004100 */
        /* <DEDUP_REMOVED lines=8> */
[--C-:B------:R-:W-:Y:S02]  /*0d00*/  HADD2.F32 R30, -RZ, R31.reuse.H0_H0 ;  /* 0x2000001fff1e7230 */ /* 0x100fe40000004100 */
[----:B------:R-:W-:-:S02]  /*0d10*/  HADD2.F32 R64, -RZ, R31.H1_H1 ;  /* 0x3000001fff407230 */ /* 0x000fc40000004100 */
[----:B------:R-:W-:Y:S02]  /*0d20*/  HADD2.F32 R38, -RZ, R39.H0_H0 ;  /* 0x20000027ff267230 */ /* 0x000fe40000004100 */
[--C-:B------:R-:W-:Y:S02]  /*0d30*/  HADD2.F32 R47, -RZ, R16.reuse.H0_H0 ;  /* 0x20000010ff2f7230 */ /* 0x100fe40000004100 */
[----:B------:R-:W-:Y:S02]  /*0d40*/  HADD2.F32 R50, -RZ, R16.H1_H1 ;  /* 0x30000010ff327230 */ /* 0x000fe40000004100 */
[--C-:B------:R-:W-:Y:S02]  /*0d50*/  HADD2.F32 R49, -RZ, R17.reuse.H0_H0 ;  /* 0x20000011ff317230 */ /* 0x100fe40000004100 */
[----:B------:R-:W-:Y:S02]  /*0d60*/  HADD2.F32 R52, -RZ, R17.H1_H1 ;  /* 0x30000011ff347230 */ /* 0x000fe40000004100 */
[----:B------:R-:W-:-:S02]  /*0d70*/  HADD2.F32 R51, -RZ, R18.H0_H0 ;  /* 0x20000012ff337230 */ /* 0x000fc40000004100 */
[----:B------:R-:W-:Y:S02]  /*0d80*/  HADD2.F32 R54, -RZ, R18.H1_H1 ;  /* 0x30000012ff367230 */ /* 0x000fe40000004100 */
        /* <DEDUP_REMOVED lines=10> */
[----:B0-----:R-:W-:-:S07]  /*0e30*/  HADD2.F32 R39, -RZ, R39.H1_H1 ;  /* 0x30000027ff277230 */ /* 0x001fce0000004100 */
.L_x_6:
[----:B------:R-:W-:-:S05]  /*0e40*/  LEA R81, R80, R11, 0x7 ;  /* 0x0000000b50517211 */ /* 0x000fca00078e38ff */
[----:B------:R-:W0:Y:S04]  /*0e50*/  LDS.128 R20, [R81] ;  /* 0x0000000051147984 */ /* 0x000e280000000c00 */
[----:B------:R-:W1:Y:S01]  /*0e60*/  LDS.128 R16, [R81+0x10] ;  /* 0x0000100051107984 */ /* 0x000e620000000c00 */
[--C-:B0-----:R-:W-:Y:S02]  /*0e70*/  HADD2.F32 R83, -RZ, R20.reuse.H0_H0 ;  /* 0x20000014ff537230 */ /* 0x101fe40000004100 */
[----:B------:R-:W-:-:S03]  /*0e80*/  HADD2.F32 R20, -RZ, R20.H1_H1 ;  /* 0x30000014ff147230 */ /* 0x000fc60000004100 */
[----:B------:R-:W-:-:S04]  /*0e90*/  FFMA R83, R2, R83, RZ ;  /* 0x0000005302537223 */ /* 0x000fc800000000ff */
[----:B------:R-:W-:Y:S01]  /*0ea0*/  FFMA R20, R10, R20, R83 ;  /* 0x000000140a147223 */ /* 0x000fe20000000053 */
[--C-:B------:R-:W-:Y:S02]  /*0eb0*/  HADD2.F32 R83, -RZ, R21.reuse.H0_H0 ;  /* 0x20000015ff537230 */ /* 0x100fe40000004100 */
[----:B------:R-:W-:-:S03]  /*0ec0*/  HADD2.F32 R21, -RZ, R21.H1_H1 ;  /* 0x30000015ff157230 */ /* 0x000fc60000004100 */
[----:B------:R-:W-:-:S04]  /*0ed0*/  FFMA R83, R9, R83, R20 ;  /* 0x0000005309537223 */ /* 0x000fc80000000014 */
[----:B------:R-:W-:Y:S01]  /*0ee0*/  FFMA R20, R8, R21, R83 ;  /* 0x0000001508147223 */ /* 0x000fe20000000053 */
[--C-:B------:R-:W-:Y:S02]  /*0ef0*/  HADD2.F32 R21, -RZ, R22.reuse.H0_H0 ;  /* 0x20000016ff157230 */ /* 0x100fe40000004100 */
[----:B------:R-:W-:Y:S02]  /*0f00*/  HADD2.F32 R22, -RZ, R22.H1_H1 ;  /* 0x30000016ff167230 */ /* 0x000fe40000004100 */
[----:B-1----:R-:W-:Y:S02]  /*0f10*/  HADD2.F32 R83, -RZ, R16.H0_H0 ;  /* 0x20000010ff537230 */ /* 0x002fe40000004100 */
[----:B------:R-:W-:Y:S01]  /*0f20*/  FFMA R21, R7, R21, R20 ;  /* 0x0000001507157223 */ /* 0x000fe20000000014 */
[--C-:B------:R-:W-:Y:S02]  /*0f30*/  HADD2.F32 R20, -RZ, R23.reuse.H0_H0 ;  /* 0x20000017ff147230 */ /* 0x100fe40000004100 */
[----:B------:R-:W-:-:S02]  /*0f40*/  HADD2.F32 R23, -RZ, R23.H1_H1 ;  /* 0x30000017ff177230 */ /* 0x000fc40000004100 */
[----:B------:R-:W-:Y:S01]  /*0f50*/  FFMA R22, R6, R22, R21 ;  /* 0x0000001606167223 */ /* 0x000fe20000000015 */
[----:B------:R-:W-:-:S03]  /*0f60*/  HADD2.F32 R16, -RZ, R16.H1_H1 ;  /* 0x30000010ff107230 */ /* 0x000fc60000004100 */
[----:B------:R-:W-:-:S04]  /*0f70*/  FFMA R21, R5, R20, R22 ;  /* 0x0000001405157223 */ /* 0x000fc80000000016 */
[----:B------:R-:W-:Y:S02]  /*0f80*/  FFMA R86, R4, R23, R21 ;  /* 0x0000001704567223 */ /* 0x000fe40000000015 */
[----:B------:R-:W0:Y:S02]  /*0f90*/  LDS.128 R20, [R81+0x20] ;  /* 0x0000200051147984 */ /* 0x000e240000000c00 */
[----:B------:R-:W-:-:S04]  /*0fa0*/  FFMA R83, R3, R83, R86 ;  /* 0x0000005303537223 */ /* 0x000fc80000000056 */
[----:B------:R-:W-:Y:S01]  /*0fb0*/  FFMA R16, R42, R16, R83 ;  /* 0x000000102a107223 */ /* 0x000fe20000000053 */
[--C-:B------:R-:W-:Y:S02]  /*0fc0*/  HADD2.F32 R83, -RZ, R17.reuse.H0_H0 ;  /* 0x20000011ff537230 */ /* 0x100fe40000004100 */
[----:B------:R-:W-:-:S03]  /*0fd0*/  HADD2.F32 R17, -RZ, R17.H1_H1 ;  /* 0x30000011ff117230 */ /* 0x000fc60000004100 */
[----:B------:R-:W-:-:S04]  /*0fe0*/  FFMA R83, R41, R83, R16 ;  /* 0x0000005329537223 */ /* 0x000fc80000000010 */
[----:B------:R-:W-:Y:S01]  /*0ff0*/  FFMA R16, R44, R17, R83 ;  /* 0x000000112c107223 */ /* 0x000fe20000000053 */
[--C-:B------:R-:W-:Y:S02]  /*1000*/  HADD2.F32 R17, -RZ, R18.reuse.H0_H0 ;  /* 0x20000012ff117230 */ /* 0x100fe40000004100 */
[----:B------:R-:W-:-:S03]  /*1010*/  HADD2.F32 R18, -RZ, R18.H1_H1 ;  /* 0x30000012ff127230 */ /* 0x000fc60000004100 */
[----:B------:R-:W-:Y:S01]  /*1020*/  FFMA R17, R43, R17, R16 ;  /* 0x000000112b117223 */ /* 0x000fe20000000010 */
[--C-:B------:R-:W-:Y:S02]  /*1030*/  HADD2.F32 R16, -RZ, R19.reuse.H0_H0 ;  /* 0x20000013ff107230 */ /* 0x100fe40000004100 */
[----:B------:R-:W-:Y:S02]  /*1040*/  HADD2.F32 R19, -RZ, R19.H1_H1 ;  /* 0x30000013ff137230 */ /* 0x000fe40000004100 */
[----:B------:R-:W-:-:S04]  /*1050*/  FFMA R18, R46, R18, R17 ;  /* 0x000000122e127223 */ /* 0x000fc80000000011 */
[----:B------:R-:W-:-:S04]  /*1060*/  FFMA R17, R45, R16, R18 ;  /* 0x000000102d117223 */ /* 0x000fc80000000012 */
[----:B------:R-:W-:Y:S02]  /*1070*/  FFMA R86, R48, R19, R17 ;  /* 0x0000001330567223 */ /* 0x000fe40000000011 */
[----:B------:R-:W1:Y:S01]  /*1080*/  LDS.128 R16, [R81+0x30] ;  /* 0x0000300051107984 */ /* 0x000e620000000c00 */
[--C-:B0-----:R-:W-:Y:S02]  /*1090*/  HADD2.F32 R83, -RZ, R20.reuse.H0_H0 ;  /* 0x20000014ff537230 */ /* 0x101fe40000004100 */
[----:B------:R-:W-:-:S03]  /*10a0*/  HADD2.F32 R20, -RZ, R20.H1_H1 ;  /* 0x30000014ff147230 */ /* 0x000fc60000004100 */
        /* <DEDUP_REMOVED lines=12> */
[----:B------:R-:W-:Y:S01]  /*1170*/  FFMA R21, R53, R20, R22 ;  /* 0x0000001435157223 */ /* 0x000fe20000000016 */
[----:B-1----:R-:W-:-:S03]  /*1180*/  HADD2.F32 R83, -RZ, R16.H0_H0 ;  /* 0x20000010ff537230 */ /* 0x002fc60000004100 */
[----:B------:R-:W-:Y:S01]  /*1190*/  FFMA R86, R56, R23, R21 ;  /* 0x0000001738567223 */ /* 0x000fe20000000015 */
[----:B------:R-:W-:Y:S01]  /*11a0*/  HADD2.F32 R16, -RZ, R16.H1_H1 ;  /* 0x30000010ff107230 */ /* 0x000fe20000004100 */
        /* <DEDUP_REMOVED lines=8> */
[----:B------:R-:W-:Y:S02]  /*1230*/  HADD2.F32 R18, -RZ, R18.H1_H1 ;  /* 0x30000012ff127230 */ /* 0x000fe40000004100 */
[--C-:B------:R-:W-:Y:S02]  /*1240*/  HADD2.F32 R83, -RZ, R19.reuse.H0_H0 ;  /* 0x20000013ff537230 */ /* 0x100fe40000004100 */
[----:B------:R-:W-:Y:S01]  /*1250*/  FFMA R16, R25, R17, R16 ;  /* 0x0000001119107223 */ /* 0x000fe20000000010 */
[----:B------:R-:W-:-:S03]  /*1260*/  HADD2.F32 R19, -RZ, R19.H1_H1 ;  /* 0x30000013ff137230 */ /* 0x000fc60000004100 */
        /* <DEDUP_REMOVED lines=18> */
[----:B------:R-:W-:Y:S01]  /*1390*/  FFMA R21, R30, R83, R21 ;  /* 0x000000531e157223 */ /* 0x000fe20000000015 */
[----:B-1----:R-:W-:-:S03]  /*13a0*/  HADD2.F32 R83, -RZ, R16.H0_H0 ;  /* 0x20000010ff537230 */ /* 0x002fc60000004100 */
[----:B------:R-:W-:Y:S01]  /*13b0*/  FFMA R86, R64, R23, R21 ;  /* 0x0000001740567223 */ /* 0x000fe20000000015 */
[----:B------:R-:W-:Y:S01]  /*13c0*/  HADD2.F32 R16, -RZ, R16.H1_H1 ;  /* 0x30000010ff107230 */ /* 0x000fe20000004100 */
[----:B------:R-:W0:Y:S01]  /*13d0*/  LDS.128 R20, [R81+0x60] ;  /* 0x0000600051147984 */ /* 0x000e220000000c00 */
[----:B------:R-:W-:Y:S02]  /*13e0*/  HADD2.F32 R85, -RZ, R19.H1_H1 ;  /* 0x30000013ff557230 */ /* 0x000fe40000004100 */
        /* <DEDUP_REMOVED lines=9> */
[----:B------:R-:W-:-:S03]  /*1480*/  HADD2.F32 R16, -RZ, R19.H0_H0 ;  /* 0x20000013ff107230 */ /* 0x000fc60000004100 */
[----:B------:R-:W-:-:S04]  /*1490*/  FFMA R18, R70, R18, R17 ;  /* 0x0000001246127223 */ /* 0x000fc80000000011 */
[----:B------:R-:W-:Y:S02]  /*14a0*/  FFMA R83, R69, R16, R18 ;  /* 0x0000001045537223 */ /* 0x000fe40000000012 */
[----:B------:R1:W2:Y:S02]  /*14b0*/  LDS.128 R16, [R81+0x70] ;  /* 0x0000700051107984 */ /* 0x0002a40000000c00 */
[----:B------:R-:W-:Y:S01]  /*14c0*/  FFMA R86, R72, R85, R83 ;  /* 0x0000005548567223 */ /* 0x000fe20000000053 */
[--C-:B0-----:R-:W-:Y:S02]  /*14d0*/  HADD2.F32 R83, -RZ, R20.reuse.H0_H0 ;  /* 0x20000014ff537230 */ /* 0x101fe40000004100 */
[----:B------:R-:W-:Y:S02]  /*14e0*/  HADD2.F32 R20, -RZ, R20.H1_H1 ;  /* 0x30000014ff147230 */ /* 0x000fe40000004100 */
[--C-:B------:R-:W-:Y:S02]  /*14f0*/  HADD2.F32 R85, -RZ, R22.reuse.H0_H0 ;  /* 0x20000016ff557230 */ /* 0x100fe40000004100 */
[----:B------:R-:W-:Y:S01]  /*1500*/  FFMA R86, R71, R83, R86 ;  /* 0x0000005347567223 */ /* 0x000fe20000000056 */
[----:B------:R-:W-:-:S02]  /*1510*/  HADD2.F32 R22, -RZ, R22.H1_H1 ;  /* 0x30000016ff167230 */ /* 0x000fc40000004100 */
[----:B-1----:R-:W-:Y:S02]  /*1520*/  HADD2.F32 R81, -RZ, R23.H0_H0 ;  /* 0x20000017ff517230 */ /* 0x002fe40000004100 */
[----:B------:R-:W-:Y:S01]  /*1530*/  FFMA R83, R73, R20, R86 ;  /* 0x0000001449537223 */ /* 0x000fe20000000056 */
[--C-:B------:R-:W-:Y:S02]  /*1540*/  HADD2.F32 R20, -RZ, R21.reuse.H0_H0 ;  /* 0x20000015ff147230 */ /* 0x100fe40000004100 */
[----:B------:R-:W-:Y:S02]  /*1550*/  HADD2.F32 R21, -RZ, R21.H1_H1 ;  /* 0x30000015ff157230 */ /* 0x000fe40000004100 */
[----:B------:R-:W-:Y:S02]  /*1560*/  HADD2.F32 R23, -RZ, R23.H1_H1 ;  /* 0x30000017ff177230 */ /* 0x000fe40000004100 */
[----:B------:R-:W-:-:S04]  /*1570*/  FFMA R83, R32, R20, R83 ;  /* 0x0000001420537223 */ /* 0x000fc80000000053 */
[----:B------:R-:W-:-:S04]  /*1580*/  FFMA R20, R74, R21, R83 ;  /* 0x000000154a147223 */ /* 0x000fc80000000053 */
[----:B------:R-:W-:-:S04]  /*1590*/  FFMA R20, R33, R85, R20 ;  /* 0x0000005521147223 */ /* 0x000fc80000000014 */
[----:B------:R-:W-:-:S04]  /*15a0*/  FFMA R21, R75, R22, R20 ;  /* 0x000000164b157223 */ /* 0x000fc80000000014 */
[----:B------:R-:W-:Y:S01]  /*15b0*/  FFMA R21, R34, R81, R21 ;  /* 0x0000005122157223 */ /* 0x000fe20000000015 */
[--C-:B--2---:R-:W-:Y:S02]  /*15c0*/  HADD2.F32 R22, -RZ, R16.reuse.H0_H0 ;  /* 0x20000010ff167230 */ /* 0x104fe40000004100 */
[----:B------:R-:W-:Y:S02]  /*15d0*/  HADD2.F32 R16, -RZ, R16.H1_H1 ;  /* 0x30000010ff107230 */ /* 0x000fe40000004100 */
[----:B------:R-:W-:-:S04]  /*15e0*/  FFMA R20, R76, R23, R21 ;  /* 0x000000174c147223 */ /* 0x000fc80000000015 */
[----:B------:R-:W-:Y:S01]  /*15f0*/  FFMA R20, R35, R22, R20 ;  /* 0x0000001623147223 */ /* 0x000fe20000000014 */
[--C-:B------:R-:W-:Y:S02]  /*1600*/  HADD2.F32 R22, -RZ, R17.reuse.H0_H0 ;  /* 0x20000011ff167230 */ /* 0x100fe40000004100 */
[----:B------:R-:W-:Y:S02]  /*1610*/  HADD2.F32 R17, -RZ, R17.H1_H1 ;  /* 0x30000011ff117230 */ /* 0x000fe40000004100 */
[----:B------:R-:W-:Y:S01]  /*1620*/  FFMA R21, R77, R16, R20 ;  /* 0x000000104d157223 */ /* 0x000fe20000000014 */
[----:B------:R-:W-:-:S03]  /*1630*/  MOV R16, UR7 ;  /* 0x0000000700107c02 */ /* 0x000fc60008000f00 */
[----:B------:R-:W-:Y:S01]  /*1640*/  FFMA R21, R36, R22, R21 ;  /* 0x0000001624157223 */ /* 0x000fe20000000015 */
[--C-:B------:R-:W-:Y:S02]  /*1650*/  HADD2.F32 R22, -RZ, R18.reuse.H0_H0 ;  /* 0x20000012ff167230 */ /* 0x100fe40000004100 */
[----:B------:R-:W-:Y:S02]  /*1660*/  HADD2.F32 R18, -RZ, R18.H1_H1 ;  /* 0x30000012ff127230 */ /* 0x000fe40000004100 */
[----:B------:R-:W-:Y:S01]  /*1670*/  FFMA R20, R78, R17, R21 ;  /* 0x000000114e147223 */ /* 0x000fe20000000015 */
[----:B------:R-:W-:Y:S01]  /*1680*/  IADD3 R17, PT, PT, R80, R13, RZ ;  /* 0x0000000d50117210 */ /* 0x000fe20007ffe0ff */
[--C-:B------:R-:W-:Y:S02]  /*1690*/  HADD2.F32 R21, -RZ, R19.reuse.H0_H0 ;  /* 0x20000013ff157230 */ /* 0x100fe40000004100 */
[----:B------:R-:W-:Y:S01]  /*16a0*/  FFMA R20, R37, R22, R20 ;  /* 0x0000001625147223 */ /* 0x000fe20000000014 */
[----:B------:R-:W-:Y:S01]  /*16b0*/  ISETP.GE.AND P0, PT, R17, R16, PT ;  /* 0x000000101100720c */ /* 0x000fe20003f06270 */
[----:B------:R-:W-:-:S02]  /*16c0*/  HADD2.F32 R19, -RZ, R19.H1_H1 ;  /* 0x30000013ff137230 */ /* 0x000fc40000004100 */
[----:B------:R-:W-:-:S04]  /*16d0*/  FFMA R17, R79, R18, R20 ;  /* 0x000000124f117223 */ /* 0x000fc80000000014 */
[----:B------:R-:W-:-:S04]  /*16e0*/  FFMA R18, R38, R21, R17 ;  /* 0x0000001526127223 */ /* 0x000fc80000000011 */
[----:B------:R-:W-:Y:S02]  /*16f0*/  FFMA R17, R39, R19, R18 ;  /* 0x0000001327117223 */ /* 0x000fe40000000012 */
[C---:B------:R-:W-:Y:S02]  /*1700*/  @!P0 LEA R19, R80.reuse, R82, 0x1 ;  /* 0x0000005250138211 */ /* 0x040fe400078e08ff */
[----:B------:R-:W-:Y:S01]  /*1710*/  @!P0 FMUL R17, R17, 0.125 ;  /* 0x3e00000011118820 */ /* 0x000fe20000400000 */
[----:B------:R-:W-:-:S04]  /*1720*/  IADD3 R80, PT, PT, R80, 0x1, RZ ;  /* 0x0000000150507810 */ /* 0x000fc80007ffe0ff */
[-C--:B------:R-:W-:Y:S02]  /*1730*/  @!P0 F2FP.F16.F32.PACK_AB R18, RZ, R17.reuse ;  /* 0x00000011ff12823e */ /* 0x080fe400000000ff */
[----:B------:R-:W-:Y:S02]  /*1740*/  ISETP.NE.AND P1, PT, R80, 0x40, PT ;  /* 0x000000405000780c */ /* 0x000fe40003f25270 */
[----:B------:R-:W-:Y:S01]  /*1750*/  @!P0 FMNMX R40, R40, R17, !PT ;  /* 0x0000001128288209 */ /* 0x000fe20007800000 */
[----:B------:R0:W-:Y:S10]  /*1760*/  @!P0 STS.U16 [R19], R18 ;  /* 0x0000001213008388 */ /* 0x0001f40000000400 */
[----:B0-----:R-:W-:Y:S05]  /*1770*/  @P1 BRA `(.L_x_6) ;  /* 0xfffffff400b01947 */ /* 0x001fea000383ffff */
[----:B------:R-:W-:-:S04]  /*1780*/  IADD3 R13, PT, PT, R13, 0x40, RZ ;  /* 0x000000400d0d7810 */ /* 0x000fc80007ffe0ff */
[----:B------:R-:W-:-:S13]  /*1790*/  ISETP.GE.AND P0, PT, R13, R16, PT ;  /* 0x000000100d00720c */ /* 0x000fda0003f06270 */
[----:B------:R-:W-:Y:S05]  /*17a0*/  @!P0 BRA `(.L_x_7) ;  /* 0xffffffec00908947 */ /* 0x000fea000383ffff */
.L_x_3:
[----:B------:R-:W-:Y:S05]  /*17b0*/  BSYNC.RECONVERGENT B0 ;  /* 0x0000000000007941 */ /* 0x000fea0003800200 */
.L_x_2:
[----:B------:R-:W-:Y:S01]  /*17c0*/  ISETP.GE.AND P0, PT, R16, 0x1, PT ;  /* 0x000000011000780c */ /* 0x000fe20003f06270 */
[----:B------:R-:W-:Y:S01]  /*17d0*/  BSSY.RECONVERGENT B0, `(.L_x_8) ;  /* 0x00000f0000007945 */ /* 0x000fe20003800200 */
[----:B------:R-:W-:-:S11]  /*17e0*/  MOV R42, RZ ;  /* 0x000000ff002a7202 */ /* 0x000fd60000000f00 */
[----:B------:R-:W-:Y:S05]  /*17f0*/  @!P0 BRA `(.L_x_9) ;  /* 0x0000000c00b48947 */ /* 0x000fea0003800000 */
[----:B------:R-:W-:Y:S01]  /*1800*/  HFMA2 R42, -RZ, RZ, 0, 0 ;  /* 0x00000000ff2a7431 */ /* 0x000fe200000001ff */
[----:B------:R-:W-:-:S06]  /*1810*/  UMOV UR4, URZ ;  /* 0x000000ff00047c82 */ /* 0x000fcc0008000000 */
.L_x_27:
[----:B0-----:R-:W-:Y:S01]  /*1820*/  MOV R3, RZ ;  /* 0x000000ff00037202 */ /* 0x001fe20000000f00 */
[----:B------:R-:W0:Y:S01]  /*1830*/  LDCU UR7, c[0x0][0x3a4] ;  /* 0x00007480ff0777ac */ /* 0x000e220008000800 */
[----:B-1234-:R-:W-:-:S05]  /*1840*/  NOP ;  /* 0x0000000000007918 */ /* 0x01efca0000000000 */
.L_x_26:
[----:B------:R-:W-:Y:S02]  /*1850*/  IADD3 R11, PT, PT, R3, UR4, RZ ;  /* 0x00000004030b7c10 */ /* 0x000fe4000fffe0ff */
[----:B0-----:R-:W-:Y:S02]  /*1860*/  MOV R16, UR7 ;  /* 0x0000000700107c02 */ /* 0x001fe40008000f00 */
[C---:B------:R-:W-:Y:S02]  /*1870*/  IADD3 R9, PT, PT, R11.reuse, 0x3, RZ ;  /* 0x000000030b097810 */ /* 0x040fe40007ffe0ff */
[C---:B------:R-:W-:Y:S02]  /*1880*/  ISETP.GE.AND P4, PT, R11.reuse, R16, PT ;  /* 0x000000100b00720c */ /* 0x040fe40003f86270 */
[C---:B------:R-:W-:Y:S02]  /*1890*/  IADD3 R5, PT, PT, R11.reuse, 0x1, RZ ;  /* 0x000000010b057810 */ /* 0x040fe40007ffe0ff */
[----:B------:R-:W-:-:S02]  /*18a0*/  IADD3 R7, PT, PT, R11, 0x2, RZ ;  /* 0x000000020b077810 */ /* 0x000fc40007ffe0ff */
[-C--:B------:R-:W-:Y:S02]  /*18b0*/  ISETP.GE.AND P1, PT, R9, R16.reuse, PT ;  /* 0x000000100900720c */ /* 0x080fe40003f26270 */
[-C--:B------:R-:W-:Y:S02]  /*18c0*/  ISETP.GE.AND P3, PT, R5, R16.reuse, PT ;  /* 0x000000100500720c */ /* 0x080fe40003f66270 */
[----:B------:R-:W-:Y:S02]  /*18d0*/  ISETP.GE.AND P2, PT, R7, R16, PT ;  /* 0x000000100700720c */ /* 0x000fe40003f46270 */
[C---:B------:R-:W-:Y:S02]  /*18e0*/  IADD3 R9, PT, PT, R11.reuse, 0x6, RZ ;  /* 0x000000060b097810 */ /* 0x040fe40007ffe0ff */
[C---:B------:R-:W-:Y:S02]  /*18f0*/  IADD3 R5, PT, PT, R11.reuse, 0x4, RZ ;  /* 0x000000040b057810 */ /* 0x040fe40007ffe0ff */
[----:B------:R-:W-:-:S02]  /*1900*/  IADD3 R7, PT, PT, R11, 0x5, RZ ;  /* 0x000000050b077810 */ /* 0x000fc40007ffe0ff */
[-C--:B------:R-:W-:Y:S02]  /*1910*/  ISETP.GE.AND P5, PT, R9, R16.reuse, PT ;  /* 0x000000100900720c */ /* 0x080fe40003fa6270 */
[-C--:B------:R-:W-:Y:S02]  /*1920*/  ISETP.GE.AND P0, PT, R5, R16.reuse, PT ;  /* 0x000000100500720c */ /* 0x080fe40003f06270 */
[----:B------:R-:W-:Y:S02]  /*1930*/  ISETP.GE.AND P6, PT, R7, R16, PT ;  /* 0x000000100700720c */ /* 0x000fe40003fc6270 */
[----:B------:R-:W-:Y:S02]  /*1940*/  IADD3 R9, PT, PT, R11, 0x7, RZ ;  /* 0x000000070b097810 */ /* 0x000fe40007ffe0ff */
[----:B-1234-:R-:W-:Y:S01]  /*1950*/  LEA R2, R3, R82, 0x1 ;  /* 0x0000005203027211 */ /* 0x01efe200078e08ff */
[----:B------:R-:W-:Y:S08]  /*1960*/  @P4 BRA `(.L_x_10) ;  /* 0x00000000002c4947 */ /* 0x000ff00003800000 */
[----:B------:R-:W0:Y:S02]  /*1970*/  LDS.U16 R4, [R2] ;  /* 0x0000000002047984 */ /* 0x000e240000000400 */
[----:B0-----:R-:W-:-:S05]  /*1980*/  HADD2.F32 R5, -RZ, R4.H0_H0 ;  /* 0x20000004ff057230 */ /* 0x001fca0000004100 */
[----:B------:R-:W-:-:S04]  /*1990*/  FADD R5, R5, -R40 ;  /* 0x8000002805057221 */ /* 0x000fc80000000000 */
[----:B------:R-:W-:-:S05]  /*19a0*/  FMUL R5, R5, 1.4426950216293334961 ;  /* 0x3fb8aa3b05057820 */ /* 0x000fca0000400000 */
[----:B------:R-:W-:-:S13]  /*19b0*/  FSETP.GEU.AND P4, PT, R5, -126, PT ;  /* 0xc2fc00000500780b */ /* 0x000fda0003f8e000 */
[----:B------:R-:W-:-:S04]  /*19c0*/  @!P4 FMUL R5, R5, 0.5 ;  /* 0x3f0000000505c820 */ /* 0x000fc80000400000 */
[----:B------:R-:W0:Y:S02]  /*19d0*/  MUFU.EX2 R7, R5 ;  /* 0x0000000500077308 */ /* 0x000e240000000800 */
[----:B0-----:R-:W-:-:S04]  /*19e0*/  @!P4 FMUL R7, R7, R7 ;  /* 0x000000070707c220 */ /* 0x001fc80000400000 */
[----:B------:R-:W-:Y:S01]  /*19f0*/  FADD R42, R42, R7 ;  /* 0x000000072a2a7221 */ /* 0x000fe20000000000 */
[----:B------:R-:W-:-:S05]  /*1a00*/  F2FP.F16.F32.PACK_AB R4, RZ, R7 ;  /* 0x00000007ff04723e */ /* 0x000fca00000000ff */
[----:B------:R0:W-:Y:S02]  /*1a10*/  STS.U16 [R2], R4 ;  /* 0x0000000402007388 */ /* 0x0001e40000000400 */
.L_x_10:
[----:B------:R-:W-:Y:S02]  /*1a20*/  ISETP.GE.AND P4, PT, R9, R16, PT ;  /* 0x000000100900720c */ /* 0x000fe40003f86270 */
[----:B------:R-:W-:Y:S01]  /*1a30*/  IADD3 R9, PT, PT, R11, 0x8, RZ ;  /* 0x000000080b097810 */ /* 0x000fe20007ffe0ff */
[----:B------:R-:W-:Y:S10]  /*1a40*/  @P3 BRA `(.L_x_11) ;  /* 0x00000000002c3947 */ /* 0x000ff40003800000 */
[----:B0-----:R-:W0:Y:S02]  /*1a50*/  LDS.U16 R4, [R2+0x2] ;  /* 0x0000020002047984 */ /* 0x001e240000000400 */
        /* <DEDUP_REMOVED lines=9> */
[----:B------:R1:W-:Y:S02]  /*1af0*/  STS.U16 [R2+0x2], R4 ;  /* 0x0000020402007388 */ /* 0x0003e40000000400 */
.L_x_11:
[----:B------:R-:W-:Y:S02]  /*1b00*/  ISETP.GE.AND P3, PT, R9, R16, PT ;  /* 0x000000100900720c */ /* 0x000fe40003f66270 */
[----:B------:R-:W-:Y:S01]  /*1b10*/  IADD3 R9, PT, PT, R11, 0x9, RZ ;  /* 0x000000090b097810 */ /* 0x000fe20007ffe0ff */
[----:B------:R-:W-:Y:S10]  /*1b20*/  @P2 BRA `(.L_x_12) ;  /* 0x00000000002c2947 */ /* 0x000ff40003800000 */
[----:B01----:R-:W0:Y:S02]  /*1b30*/  LDS.U16 R4, [R2+0x4] ;  /* 0x0000040002047984 */ /* 0x003e240000000400 */
        /* <DEDUP_REMOVED lines=10> */
.L_x_12:
[----:B------:R-:W-:Y:S02]  /*1be0*/  ISETP.GE.AND P2, PT, R9, R16, PT ;  /* 0x000000100900720c */ /* 0x000fe40003f46270 */
[----:B------:R-:W-:Y:S01]  /*1bf0*/  IADD3 R9, PT, PT, R11, 0xa, RZ ;  /* 0x0000000a0b097810 */ /* 0x000fe20007ffe0ff */
[----:B------:R-:W-:Y:S10]  /*1c00*/  @P1 BRA `(.L_x_13) ;  /* 0x00000000002c1947 */ /* 0x000ff40003800000 */
[----:B012---:R-:W0:Y:S02]  /*1c10*/  LDS.U16 R4, [R2+0x6] ;  /* 0x0000060002047984 */ /* 0x007e240000000400 */
        /* <DEDUP_REMOVED lines=10> */
.L_x_13:
[----:B------:R-:W-:Y:S02]  /*1cc0*/  ISETP.GE.AND P1, PT, R9, R16, PT ;  /* 0x000000100900720c */ /* 0x000fe40003f26270 */
[----:B------:R-:W-:Y:S01]  /*1cd0*/  IADD3 R9, PT, PT, R11, 0xb, RZ ;  /* 0x0000000b0b097810 */ /* 0x000fe20007ffe0ff */
[----:B------:R-:W-:Y:S10]  /*1ce0*/  @P0 BRA `(.L_x_14) ;  /* 0x00000000002c0947 */ /* 0x000ff40003800000 */
[----:B0123--:R-:W0:Y:S02]  /*1cf0*/  LDS.U16 R4, [R2+0x8] ;  /* 0x0000080002047984 */ /* 0x00fe240000000400 */
        /* <DEDUP_REMOVED lines=10> */
.L_x_14:
[----:B------:R-:W-:Y:S02]  /*1da0*/  ISETP.GE.AND P0, PT, R9, R16, PT ;  /* 0x000000100900720c */ /* 0x000fe40003f06270 */
[----:B------:R-:W-:Y:S01]  /*1db0*/  IADD3 R9, PT, PT, R11, 0xc, RZ ;  /* 0x0000000c0b097810 */ /* 0x000fe20007ffe0ff */
[----:B------:R-:W-:Y:S10]  /*1dc0*/  @P6 BRA `(.L_x_15) ;  /* 0x00000000002c6947 */ /* 0x000ff40003800000 */
[----:B01234-:R-:W0:Y:S02]  /*1dd0*/  LDS.U16 R4, [R2+0xa] ;  /* 0x00000a0002047984 */ /* 0x01fe240000000400 */
        /* <DEDUP_REMOVED lines=10> */
.L_x_15:
        /* <DEDUP_REMOVED lines=14> */
.L_x_16:
        /* <DEDUP_REMOVED lines=14> */
.L_x_17:
        /* <DEDUP_REMOVED lines=14> */
.L_x_18:
        /* <DEDUP_REMOVED lines=14> */
.L_x_19:
[----:B------:R-:W-:Y:S01]  /*2200*/  ISETP.NE.AND P2, PT, R3, 0x40, PT ;  /* 0x000000400300780c */ /* 0x000fe20003f45270 */
[----:B------:R-:W-:-:S12]  /*2210*/  @P1 BRA `(.L_x_20) ;  /* 0x00000000002c1947 */ /* 0x000fd80003800000 */
        /* <DEDUP_REMOVED lines=11> */
.L_x_20:
[----:B------:R-:W-:Y:S05]  /*22d0*/  @P0 BRA `(.L_x_21) ;  /* 0x00000000002c0947 */ /* 0x000fea0003800000 */
        /* <DEDUP_REMOVED lines=11> */
.L_x_21:
        /* <DEDUP_REMOVED lines=12> */
.L_x_22:
        /* <DEDUP_REMOVED lines=12> */
.L_x_23:
        /* <DEDUP_REMOVED lines=12> */
.L_x_24:
        /* <DEDUP_REMOVED lines=12> */
.L_x_25:
[----:B------:R-:W-:Y:S05]  /*2690*/  @P2 BRA `(.L_x_26) ;  /* 0xfffffff0006c2947 */ /* 0x000fea000383ffff */
[----:B------:R-:W-:-:S06]  /*26a0*/  UIADD3 UR4, UPT, UPT, UR4, 0x40, URZ ;  /* 0x0000004004047890 */ /* 0x000fcc000fffe0ff */
[----:B------:R-:W-:-:S13]  /*26b0*/  ISETP.LE.AND P0, PT, R16, UR4, PT ;  /* 0x0000000410007c0c */ /* 0x000fda000bf03270 */
[----:B------:R-:W-:Y:S05]  /*26c0*/  @!P0 BRA `(.L_x_27) ;  /* 0xfffffff000548947 */ /* 0x000fea000383ffff */
.L_x_9:
[----:B------:R-:W-:Y:S05]  /*26d0*/  BSYNC.RECONVERGENT B0 ;  /* 0x0000000000007941 */ /* 0x000fea0003800200 */
.L_x_8:
[----:B------:R-:W-:Y:S01]  /*26e0*/  ISETP.GE.AND P0, PT, R16, 0x1, PT ;  /* 0x000000011000780c */ /* 0x000fe20003f06270 */
[----:B------:R-:W0:Y:S01]  /*26f0*/  LDCU UR12, c[0x0][0x3a4] ;  /* 0x00007480ff0c77ac */ /* 0x000e220008000800 */
[----:B------:R-:W-:Y:S01]  /*2700*/  BSSY.RECONVERGENT B0, `(.L_x_28) ;  /* 0x000012b000007945 */ /* 0x000fe20003800200 */
[----:B------:R-:W-:Y:S01]  /*2710*/  HFMA2 R87, -RZ, RZ, 0, 0 ;  /* 0x00000000ff577431 */ /* 0x000fe200000001ff */
[----:B------:R-:W-:Y:S01]  /*2720*/  CS2R R80, SRZ ;  /* 0x0000000000507805 */ /* 0x000fe2000001ff00 */
[----:B------:R-:W-:Y:S01]  /*2730*/  HFMA2 R83, -RZ, RZ, 0, 0 ;  /* 0x00000000ff537431 */ /* 0x000fe200000001ff */
[----:B------:R-:W-:Y:S01]  /*2740*/  CS2R R78, SRZ ;  /* 0x00000000004e7805 */ /* 0x000fe2000001ff00 */
[----:B------:R-:W-:Y:S01]  /*2750*/  HFMA2 R71, -RZ, RZ, 0, 0 ;  /* 0x00000000ff477431 */ /* 0x000fe200000001ff */
[----:B------:R-:W-:Y:S02]  /*2760*/  MOV R85, RZ ;  /* 0x000000ff00557202 */ /* 0x000fe40000000f00 */
[----:B------:R-:W-:-:S02]  /*2770*/  CS2R R76, SRZ ;  /* 0x00000000004c7805 */ /* 0x000fc4000001ff00 */
[----:B------:R-:W-:Y:S02]  /*2780*/  CS2R R74, SRZ ;  /* 0x00000000004a7805 */ /* 0x000fe4000001ff00 */
[----:B------:R-:W-:Y:S02]  /*2790*/  MOV R73, RZ ;  /* 0x000000ff00497202 */ /* 0x000fe40000000f00 */
[----:B01234-:R-:W-:Y:S02]  /*27a0*/  CS2R R2, SRZ ;  /* 0x0000000000027805 */ /* 0x01ffe4000001ff00 */
[----:B------:R-:W-:Y:S02]  /*27b0*/  CS2R R4, SRZ ;  /* 0x0000000000047805 */ /* 0x000fe4000001ff00 */
[----:B------:R-:W-:Y:S02]  /*27c0*/  CS2R R6, SRZ ;  /* 0x0000000000067805 */ /* 0x000fe4000001ff00 */
[----:B------:R-:W-:-:S02]  /*27d0*/  CS2R R8, SRZ ;  /* 0x0000000000087805 */ /* 0x000fc4000001ff00 */
[----:B------:R-:W-:Y:S02]  /*27e0*/  CS2R R10, SRZ ;  /* 0x00000000000a7805 */ /* 0x000fe4000001ff00 */
[----:B------:R-:W-:Y:S02]  /*27f0*/  CS2R R12, SRZ ;  /* 0x00000000000c7805 */ /* 0x000fe4000001ff00 */
[----:B------:R-:W-:Y:S02]  /*2800*/  CS2R R14, SRZ ;  /* 0x00000000000e7805 */ /* 0x000fe4000001ff00 */
        /* <DEDUP_REMOVED lines=18> */
[----:B------:R-:W-:Y:S01]  /*2930*/  MOV R62, RZ ;  /* 0x000000ff003e7202 */ /* 0x000fe20000000f00 */
[----:B------:R-:W-:Y:S06]  /*2940*/  @!P0 BRA `(.L_x_29) ;  /* 0x0000001000188947 */ /* 0x000fec0003800000 */
[----:B------:R-:W-:Y:S01]  /*2950*/  IADD3 R43, PT, PT, R42, 0x1800000, RZ ;  /* 0x018000002a2b7810 */ /* 0x000fe20007ffe0ff */
[----:B------:R-:W-:Y:S01]  /*2960*/  BSSY.RECONVERGENT B1, `(.L_x_30) ;  /* 0x0000014000017945 */ /* 0x000fe20003800200 */
[C---:B------:R-:W-:Y:S02]  /*2970*/  LOP3.LUT R63, R0.reuse, 0x180, RZ, 0xfc, !PT ;  /* 0x00000180003f7812 */ /* 0x040fe400078efcff */
[----:B------:R-:W-:Y:S02]  /*2980*/  LOP3.LUT R43, R43, 0x7f800000, RZ, 0xc0, !PT ;  /* 0x7f8000002b2b7812 */ /* 0x000fe400078ec0ff */
[C---:B------:R-:W-:Y:S02]  /*2990*/  LOP3.LUT R65, R0.reuse, 0x100, RZ, 0xfc, !PT ;  /* 0x0000010000417812 */ /* 0x040fe400078efcff */
[----:B------:R-:W-:Y:S02]  /*29a0*/  ISETP.GT.U32.AND P0, PT, R43, 0x1ffffff, PT ;  /* 0x01ffffff2b00780c */ /* 0x000fe40003f04070 */
[----:B------:R-:W-:-:S02]  /*29b0*/  LOP3.LUT R66, R0, 0x80, RZ, 0xfc, !PT ;  /* 0x0000008000427812 */ /* 0x000fc400078efcff */
[----:B------:R-:W-:Y:S02]  /*29c0*/  SHF.R.U32.HI R63, RZ, 0x6, R63 ;  /* 0x00000006ff3f7819 */ /* 0x000fe4000001163f */
[----:B------:R-:W-:Y:S02]  /*29d0*/  SHF.R.U32.HI R64, RZ, 0x6, R0 ;  /* 0x00000006ff407819 */ /* 0x000fe40000011600 */
[----:B------:R-:W-:Y:S02]  /*29e0*/  SHF.R.U32.HI R65, RZ, 0x6, R65 ;  /* 0x00000006ff417819 */ /* 0x000fe40000011641 */
[----:B------:R-:W-:Y:S02]  /*29f0*/  SHF.R.U32.HI R66, RZ, 0x6, R66 ;  /* 0x00000006ff427819 */ /* 0x000fe40000011642 */
[----:B------:R-:W-:Y:S01]  /*2a00*/  IADD3 R67, PT, PT, R63, UR5, RZ ;  /* 0x000000053f437c10 */ /* 0x000fe2000fffe0ff */
[----:B------:R-:W-:Y:S06]  /*2a10*/  @P0 BRA `(.L_x_31) ;  /* 0x0000000000100947 */ /* 0x000fec0003800000 */
[----:B------:R-:W-:-:S07]  /*2a20*/  MOV R44, 0x2a40 ;  /* 0x00002a40002c7802 */ /* 0x000fce0000000f00 */
[----:B------:R-:W-:Y:S05]  /*2a30*/  CALL.REL.NOINC `($__internal_0_$__cuda_sm20_rcp_rn_f32_slowpath) ;  /* 0x0000001400f47944 */ /* 0x000fea0003c00000 */
[----:B------:R-:W-:Y:S01]  /*2a40*/  MOV R68, R45 ;  /* 0x0000002d00447202 */ /* 0x000fe20000000f00 */
[----:B------:R-:W-:Y:S06]  /*2a50*/  BRA `(.L_x_32) ;  /* 0x0000000000107947 */ /* 0x000fec0003800000 */
.L_x_31:
[----:B------:R-:W0:Y:S02]  /*2a60*/  MUFU.RCP R43, R42 ;  /* 0x0000002a002b7308 */ /* 0x000e240000001000 */
[----:B0-----:R-:W-:-:S04]  /*2a70*/  FFMA R44, R43, R42, -1 ;  /* 0xbf8000002b2c7423 */ /* 0x001fc8000000002a */
[----:B------:R-:W-:-:S04]  /*2a80*/  FADD.FTZ R44, -R44, -RZ ;  /* 0x800000ff2c2c7221 */ /* 0x000fc80000010100 */
[----:B------:R-:W-:-:S07]  /*2a90*/  FFMA R68, R43, R44, R43 ;  /* 0x0000002c2b447223 */ /* 0x000fce000000002b */
.L_x_32:
[----:B------:R-:W-:Y:S05]  /*2aa0*/  BSYNC.RECONVERGENT B1 ;  /* 0x0000000000017941 */ /* 0x000fea0003800200 */
.L_x_30:
[----:B------:R-:W-:Y:S01]  /*2ab0*/  HFMA2 R70, -RZ, RZ, 0, 0 ;  /* 0x00000000ff467431 */ /* 0x000fe200000001ff */
[----:B------:R-:W-:-:S07]  /*2ac0*/  MOV R80, RZ ;  /* 0x000000ff00507202 */ /* 0x000fce0000000f00 */
.L_x_37:
[----:B------:R-:W0:Y:S08]  /*2ad0*/  S2UR UR7, SR_CgaCtaId ;  /* 0x00000000000779c3 */ /* 0x000e300000008800 */
[----:B------:R-:W-:Y:S01]  /*2ae0*/  BAR.SYNC.DEFER_BLOCKING 0x0 ;  /* 0x0000000000007b1d */ /* 0x000fe20000010000 */
[-C--:B------:R-:W-:Y:S02]  /*2af0*/  IADD3 R88, PT, PT, R65, R70.reuse, RZ ;  /* 0x0000004641587210 */ /* 0x080fe40007ffe0ff */
[----:B------:R-:W-:-:S02]  /*2b00*/  IADD3 R44, PT, PT, R66, R70, RZ ;  /* 0x00000046422c7210 */ /* 0x000fc40007ffe0ff */
[----:B------:R-:W-:Y:S01]  /*2b10*/  SHF.L.U32 R51, R0, 0x1, RZ ;  /* 0x0000000100337819 */ /* 0x000fe200000006ff */
[----:B------:R-:W1:Y:S02]  /*2b20*/  LDCU UR10, c[0x0][0x3a8] ;  /* 0x00007500ff0a77ac */ /* 0x000e640008000800 */
[----:B------:R-:W2:Y:S01]  /*2b30*/  S2UR UR11, SR_CTAID.X ;  /* 0x00000000000b79c3 */ /* 0x000ea20000002500 */
[-C--:B------:R-:W-:Y:S01]  /*2b40*/  IADD3 R45, PT, PT, R64, R70.reuse, RZ ;  /* 0x00000046402d7210 */ /* 0x080fe20007ffe0ff */
[----:B------:R-:W-:Y:S01]  /*2b50*/  BSSY.RECONVERGENT B1, `(.L_x_33) ;  /* 0x000003f000017945 */ /* 0x000fe20003800200 */
[----:B------:R-:W-:Y:S01]  /*2b60*/  UMOV UR4, 0x400 ;  /* 0x0000040000047882 */ /* 0x000fe20000000000 */
[----:B------:R-:W-:Y:S01]  /*2b70*/  IADD3 R89, PT, PT, R67, R70, RZ ;  /* 0x0000004643597210 */ /* 0x000fe20007ffe0ff */
[----:B------:R-:W-:Y:S01]  /*2b80*/  UIADD3 UR4, UPT, UPT, UR4, 0x2000, URZ ;  /* 0x0000200004047890 */ /* 0x000fe2000fffe0ff */
[-C--:B------:R-:W-:Y:S02]  /*2b90*/  LEA R69, R63, R51.reuse, 0x7 ;  /* 0x000000333f457211 */ /* 0x080fe400078e38ff */
[----:B------:R-:W2:Y:S01]  /*2ba0*/  LDC R43, c[0x0][0x3a4] ;  /* 0x0000e900ff2b7b82 */ /* 0x000ea20000000800 */
[----:B------:R-:W-:-:S02]  /*2bb0*/  LEA R72, R65, R51, 0x7 ;  /* 0x0000003341487211 */ /* 0x000fc400078e38ff */
[-C--:B------:R-:W-:Y:S02]  /*2bc0*/  LEA R86, R66, R51.reuse, 0x7 ;  /* 0x0000003342567211 */ /* 0x080fe400078e38ff */
[----:B------:R-:W-:Y:S02]  /*2bd0*/  LEA R51, R64, R51, 0x7 ;  /* 0x0000003340337211 */ /* 0x000fe400078e38ff */
[----:B------:R-:W-:Y:S01]  /*2be0*/  IADD3 R46, PT, PT, R63, R70, RZ ;  /* 0x000000463f2e7210 */ /* 0x000fe20007ffe0ff */
[----:B0-----:R-:W-:Y:S01]  /*2bf0*/  ULEA UR4, UR7, UR4, 0x18 ;  /* 0x0000000407047291 */ /* 0x001fe2000f8ec0ff */
[----:B-1----:R-:W-:Y:S01]  /*2c00*/  IMAD R89, R89, UR10, R0 ;  /* 0x0000000a59597c24 */ /* 0x002fe2000f8e0200 */
[----:B------:R-:W-:-:S04]  /*2c10*/  MOV R50, R0 ;  /* 0x0000000000327202 */ /* 0x000fc80000000f00 */
[----:B------:R-:W-:Y:S02]  /*2c20*/  IADD3 R69, PT, PT, R69, UR4, RZ ;  /* 0x0000000445457c10 */ /* 0x000fe4000fffe0ff */
[----:B------:R-:W-:Y:S02]  /*2c30*/  IADD3 R72, PT, PT, R72, UR4, RZ ;  /* 0x0000000448487c10 */ /* 0x000fe4000fffe0ff */
[----:B------:R-:W-:Y:S02]  /*2c40*/  IADD3 R86, PT, PT, R86, UR4, RZ ;  /* 0x0000000456567c10 */ /* 0x000fe4000fffe0ff */
[----:B------:R-:W-:Y:S01]  /*2c50*/  IADD3 R51, PT, PT, R51, UR4, RZ ;  /* 0x0000000433337c10 */ /* 0x000fe2000fffe0ff */
[C---:B--2---:R-:W-:Y:S02]  /*2c60*/  IMAD R47, R43.reuse, UR11, R88 ;  /* 0x0000000b2b2f7c24 */ /* 0x044fe4000f8e0258 */
[C---:B------:R-:W-:Y:S02]  /*2c70*/  IMAD R49, R43.reuse, UR11, R44 ;  /* 0x0000000b2b317c24 */ /* 0x040fe4000f8e022c */
[----:B------:R-:W-:-:S02]  /*2c80*/  IMAD R43, R43, UR11, R45 ;  /* 0x0000000b2b2b7c24 */ /* 0x000fc4000f8e022d */
[--C-:B------:R-:W-:Y:S02]  /*2c90*/  IMAD R47, R47, UR10, R0.reuse ;  /* 0x0000000a2f2f7c24 */ /* 0x100fe4000f8e0200 */
[--C-:B------:R-:W-:Y:S02]  /*2ca0*/  IMAD R49, R49, UR10, R0.reuse ;  /* 0x0000000a31317c24 */ /* 0x100fe4000f8e0200 */
[----:B------:R-:W-:-:S07]  /*2cb0*/  IMAD R48, R43, UR10, R0 ;  /* 0x0000000a2b307c24 */ /* 0x000fce000f8e0200 */
.L_x_34:
[----:B------:R-:W-:-:S13]  /*2cc0*/  ISETP.GE.AND P0, PT, R45, UR12, PT ;  /* 0x0000000c2d007c0c */ /* 0x000fda000bf06270 */
[----:B------:R-:W0:Y:S02]  /*2cd0*/  @!P0 LDC.64 R42, c[0x0][0x390] ;  /* 0x0000e400ff2a8b82 */ /* 0x000e240000000a00 */
[----:B0-----:R-:W-:-:S05]  /*2ce0*/  @!P0 IMAD.WIDE R90, R48, 0x2, R42 ;  /* 0x00000002305a8825 */ /* 0x001fca00078e022a */
[----:B------:R0:W2:Y:S01]  /*2cf0*/  @!P0 LDG.E.U16 R92, desc[UR8][R90.64] ;  /* 0x000000085a5c8981 */ /* 0x0000a2000c1e1500 */
[----:B------:R-:W-:-:S13]  /*2d00*/  ISETP.GE.AND P1, PT, R44, UR12, PT ;  /* 0x0000000c2c007c0c */ /* 0x000fda000bf26270 */
[----:B------:R-:W1:Y:S01]  /*2d10*/  @!P1 LDC.64 R42, c[0x0][0x390] ;  /* 0x0000e400ff2a9b82 */ /* 0x000e620000000a00 */
[----:B0-----:R-:W-:Y:S02]  /*2d20*/  @P1 PRMT R91, RZ, 0x7610, R91 ;  /* 0x00007610ff5b1816 */ /* 0x001fe4000000005b */
[----:B------:R-:W-:-:S05]  /*2d30*/  @P0 PRMT R92, RZ, 0x7610, R92 ;  /* 0x00007610ff5c0816 */ /* 0x000fca000000005c */
[----:B--2---:R1:W-:Y:S02]  /*2d40*/  STS.U16 [R51], R92 ;  /* 0x0000005c33007388 */ /* 0x0043e40000000400 */
[----:B-1----:R-:W-:-:S05]  /*2d50*/  @!P1 IMAD.WIDE R92, R49, 0x2, R42 ;  /* 0x00000002315c9825 */ /* 0x002fca00078e022a */
[----:B------:R0:W2:Y:S01]  /*2d60*/  @!P1 LDG.E.U16 R91, desc[UR8][R92.64] ;  /* 0x000000085c5b9981 */ /* 0x0000a2000c1e1500 */
[----:B------:R-:W-:-:S13]  /*2d70*/  ISETP.GE.AND P0, PT, R88, UR12, PT ;  /* 0x0000000c58007c0c */ /* 0x000fda000bf06270 */
[----:B------:R-:W1:Y:S01]  /*2d80*/  @!P0 LDC.64 R42, c[0x0][0x390] ;  /* 0x0000e400ff2a8b82 */ /* 0x000e620000000a00 */
[----:B0-----:R-:W-:Y:S01]  /*2d90*/  @P0 PRMT R93, RZ, 0x7610, R93 ;  /* 0x00007610ff5d0816 */ /* 0x001fe2000000005d */
[----:B--2---:R1:W-:Y:S02]  /*2da0*/  STS.U16 [R86], R91 ;  /* 0x0000005b56007388 */ /* 0x0043e40000000400 */
[----:B-1----:R-:W-:-:S05]  /*2db0*/  @!P0 IMAD.WIDE R90, R47, 0x2, R42 ;  /* 0x000000022f5a8825 */ /* 0x002fca00078e022a */
[----:B------:R-:W2:Y:S01]  /*2dc0*/  @!P0 LDG.E.U16 R93, desc[UR8][R90.64] ;  /* 0x000000085a5d8981 */ /* 0x000ea2000c1e1500 */
[----:B------:R-:W-:-:S13]  /*2dd0*/  ISETP.GE.AND P0, PT, R46, UR12, PT ;  /* 0x0000000c2e007c0c */ /* 0x000fda000bf06270 */
[----:B------:R-:W0:Y:S01]  /*2de0*/  @!P0 LDC.64 R42, c[0x0][0x390] ;  /* 0x0000e400ff2a8b82 */ /* 0x000e220000000a00 */
[----:B------:R-:W-:Y:S01]  /*2df0*/  @P0 PRMT R92, RZ, 0x7610, R92 ;  /* 0x00007610ff5c0816 */ /* 0x000fe2000000005c */
[----:B0-----:R-:W-:-:S05]  /*2e00*/  @!P0 IMAD.WIDE R42, R89, 0x2, R42 ;  /* 0x00000002592a8825 */ /* 0x001fca00078e022a */
[----:B------:R0:W3:Y:S01]  /*2e10*/  @!P0 LDG.E.U16 R92, desc[UR8][R42.64] ;  /* 0x000000082a5c8981 */ /* 0x0000e2000c1e1500 */
[C---:B------:R-:W-:Y:S01]  /*2e20*/  ISETP.GE.U32.AND P0, PT, R50.reuse, 0xe00, PT ;  /* 0x00000e003200780c */ /* 0x040fe20003f06070 */
[----:B0-----:R-:W0:Y:S01]  /*2e30*/  LDC R42, c[0x0][0x3a8] ;  /* 0x0000ea00ff2a7b82 */ /* 0x001e220000000800 */
[----:B------:R-:W-:Y:S02]  /*2e40*/  IADD3 R50, PT, PT, R50, 0x200, RZ ;  /* 0x0000020032327810 */ /* 0x000fe40007ffe0ff */
[----:B------:R-:W-:Y:S02]  /*2e50*/  IADD3 R46, PT, PT, R46, 0x8, RZ ;  /* 0x000000082e2e7810 */ /* 0x000fe40007ffe0ff */
[----:B------:R-:W-:Y:S02]  /*2e60*/  IADD3 R88, PT, PT, R88, 0x8, RZ ;  /* 0x0000000858587810 */ /* 0x000fe40007ffe0ff */
[----:B------:R-:W-:Y:S02]  /*2e70*/  IADD3 R44, PT, PT, R44, 0x8, RZ ;  /* 0x000000082c2c7810 */ /* 0x000fe40007ffe0ff */
[----:B------:R-:W-:-:S02]  /*2e80*/  IADD3 R45, PT, PT, R45, 0x8, RZ ;  /* 0x000000082d2d7810 */ /* 0x000fc40007ffe0ff */
[----:B------:R-:W-:Y:S02]  /*2e90*/  IADD3 R51, PT, PT, R51, 0x400, RZ ;  /* 0x0000040033337810 */ /* 0x000fe40007ffe0ff */
[----:B------:R-:W-:Y:S02]  /*2ea0*/  IADD3 R86, PT, PT, R86, 0x400, RZ ;  /* 0x0000040056567810 */ /* 0x000fe40007ffe0ff */
[C---:B0-----:R-:W-:Y:S02]  /*2eb0*/  LEA R89, R42.reuse, R89, 0x3 ;  /* 0x000000592a597211 */ /* 0x041fe400078e18ff */
[C---:B------:R-:W-:Y:S02]  /*2ec0*/  LEA R47, R42.reuse, R47, 0x3 ;  /* 0x0000002f2a2f7211 */ /* 0x040fe400078e18ff */
[C---:B------:R-:W-:Y:S02]  /*2ed0*/  LEA R49, R42.reuse, R49, 0x3 ;  /* 0x000000312a317211 */ /* 0x040fe400078e18ff */
[----:B------:R-:W-:Y:S01]  /*2ee0*/  LEA R48, R42, R48, 0x3 ;  /* 0x000000302a307211 */ /* 0x000fe200078e18ff */
[----:B--2---:R0:W-:Y:S02]  /*2ef0*/  STS.U16 [R72], R93 ;  /* 0x0000005d48007388 */ /* 0x0041e40000000400 */
[----:B0-----:R-:W-:-:S02]  /*2f00*/  IADD3 R72, PT, PT, R72, 0x400, RZ ;  /* 0x0000040048487810 */ /* 0x001fc40007ffe0ff */
[----:B---3--:R0:W-:Y:S02]  /*2f10*/  STS.U16 [R69], R92 ;  /* 0x0000005c45007388 */ /* 0x0081e40000000400 */
[----:B0-----:R-:W-:Y:S01]  /*2f20*/  IADD3 R69, PT, PT, R69, 0x400, RZ ;  /* 0x0000040045457810 */ /* 0x001fe20007ffe0ff */
[----:B------:R-:W-:Y:S06]  /*2f30*/  @!P0 BRA `(.L_x_34) ;  /* 0xfffffffc00608947 */ /* 0x000fec000383ffff */
[----:B------:R-:W-:Y:S05]  /*2f40*/  BSYNC.RECONVERGENT B1 ;  /* 0x0000000000017941 */ /* 0x000fea0003800200 */
.L_x_33:
[----:B------:R-:W-:Y:S01]  /*2f50*/  BAR.SYNC.DEFER_BLOCKING 0x0 ;  /* 0x0000000000007b1d */ /* 0x000fe20000010000 */
[----:B------:R-:W-:-:S05]  /*2f60*/  HFMA2 R69, -RZ, RZ, 0, 0 ;  /* 0x00000000ff457431 */ /* 0x000fca00000001ff */
[----:B------:R-:W0:Y:S01]  /*2f70*/  LDCU UR4, c[0x0][0x3a4] ;  /* 0x00007480ff0477ac */ /* 0x000e220008000800 */
[----:B------:R-:W-:Y:S01]  /*2f80*/  NOP ;  /* 0x0000000000007918 */ /* 0x000fe20000000000 */
.L_x_36:
[----:B------:R-:W-:-:S04]  /*2f90*/  IADD3 R42, PT, PT, R69, R70, RZ ;  /* 0x00000046452a7210 */ /* 0x000fc80007ffe0ff */
[----:B0-----:R-:W-:-:S13]  /*2fa0*/  ISETP.GE.AND P0, PT, R42, UR4, PT ;  /* 0x000000042a007c0c */ /* 0x001fda000bf06270 */
[----:B------:R-:W-:Y:S05]  /*2fb0*/  @P0 BRA `(.L_x_35) ;  /* 0x0000000800640947 */ /* 0x000fea0003800000 */
[----:B------:R-:W0:Y:S01]  /*2fc0*/  S2R R44, SR_CgaCtaId ;  /* 0x00000000002c7919 */ /* 0x000e220000008800 */
[----:B------:R-:W-:-:S04]  /*2fd0*/  MOV R42, 0x400 ;  /* 0x00000400002a7802 */ /* 0x000fc80000000f00 */
[----:B------:R-:W-:Y:S02]  /*2fe0*/  IADD3 R43, PT, PT, R42, 0x2000, RZ ;  /* 0x000020002a2b7810 */ /* 0x000fe40007ffe0ff */
[----:B------:R-:W-:-:S06]  /*2ff0*/  LEA R42, R69, R82, 0x1 ;  /* 0x00000052452a7211 */ /* 0x000fcc00078e08ff */
[----:B------:R-:W1:Y:S01]  /*3000*/  LDS.U16 R42, [R42] ;  /* 0x000000002a2a7984 */ /* 0x000e620000000400 */
[----:B0-----:R-:W-:-:S04]  /*3010*/  LEA R44, R44, R43, 0x18 ;  /* 0x0000002b2c2c7211 */ /* 0x001fc800078ec0ff */
[----:B------:R-:W-:-:S05]  /*3020*/  LEA R86, R69, R44, 0x7 ;  /* 0x0000002c45567211 */ /* 0x000fca00078e38ff */
[----:B------:R-:W0:Y:S04]  /*3030*/  LDS.64 R44, [R86] ;  /* 0x00000000562c7984 */ /* 0x000e280000000a00 */
[----:B------:R-:W2:Y:S04]  /*3040*/  LDS.64 R46, [R86+0x8] ;  /* 0x00000800562e7984 */ /* 0x000ea80000000a00 */
[----:B------:R-:W3:Y:S01]  /*3050*/  LDS.64 R48, [R86+0x10] ;  /* 0x0000100056307984 */ /* 0x000ee20000000a00 */
[----:B-1----:R-:W-:-:S05]  /*3060*/  HADD2.F32 R43, -RZ, R42.H0_H0 ;  /* 0x2000002aff2b7230 */ /* 0x002fca0000004100 */
[----:B------:R-:W-:Y:S01]  /*3070*/  FMUL R72, R43, R68 ;  /* 0x000000442b487220 */ /* 0x000fe20000400000 */
[--C-:B0-----:R-:W-:Y:S02]  /*3080*/  HADD2.F32 R43, -RZ, R45.reuse.H0_H0 ;  /* 0x2000002dff2b7230 */ /* 0x101fe40000004100 */
[----:B------:R-:W-:Y:S02]  /*3090*/  HADD2.F32 R45, -RZ, R45.H1_H1 ;  /* 0x3000002dff2d7230 */ /* 0x000fe40000004100 */
[--C-:B------:R-:W-:Y:S02]  /*30a0*/  HADD2.F32 R51, -RZ, R44.reuse.H0_H0 ;  /* 0x2000002cff337230 */ /* 0x100fe40000004100 */
[C---:B------:R-:W-:Y:S01]  /*30b0*/  FFMA R60, R72.reuse, R43, R60 ;  /* 0x0000002b483c7223 */ /* 0x040fe2000000003c */
[----:B------:R-:W-:Y:S01]  /*30c0*/  HADD2.F32 R44, -RZ, R44.H1_H1 ;  /* 0x3000002cff2c7230 */ /* 0x000fe20000004100 */
[----:B------:R-:W0:Y:S01]  /*30d0*/  LDS.64 R42, [R86+0x18] ;  /* 0x00001800562a7984 */ /* 0x000e220000000a00 */
[----:B------:R-:W-:Y:S01]  /*30e0*/  FFMA R59, R72, R45, R59 ;  /* 0x0000002d483b7223 */ /* 0x000fe2000000003b */
[----:B--2---:R-:W-:-:S02]  /*30f0*/  HADD2.F32 R45, -RZ, R47.H0_H0 ;  /* 0x2000002fff2d7230 */ /* 0x004fc40000004100 */
[C---:B------:R-:W-:Y:S01]  /*3100*/  FFMA R62, R72.reuse, R51, R62 ;  /* 0x00000033483e7223 */ /* 0x040fe2000000003e */
[C---:B------:R-:W-:Y:S01]  /*3110*/  FFMA R61, R72.reuse, R44, R61 ;  /* 0x0000002c483d7223 */ /* 0x040fe2000000003d */
[----:B------:R-:W-:Y:S02]  /*3120*/  HADD2.F32 R47, -RZ, R47.H1_H1 ;  /* 0x3000002fff2f7230 */ /* 0x000fe40000004100 */
[C---:B------:R-:W-:Y:S01]  /*3130*/  FFMA R56, R72.reuse, R45, R56 ;  /* 0x0000002d48387223 */ /* 0x040fe20000000038 */
[--C-:B------:R-:W-:Y:S01]  /*3140*/  HADD2.F32 R51, -RZ, R46.reuse.H0_H0 ;  /* 0x2000002eff337230 */ /* 0x100fe20000004100 */
[----:B------:R-:W1:Y:S01]  /*3150*/  LDS.64 R44, [R86+0x20] ;  /* 0x00002000562c7984 */ /* 0x000e620000000a00 */
[----:B------:R-:W-:Y:S01]  /*3160*/  FFMA R55, R72, R47, R55 ;  /* 0x0000002f48377223 */ /* 0x000fe20000000037 */
[----:B------:R-:W-:Y:S02]  /*3170*/  HADD2.F32 R46, -RZ, R46.H1_H1 ;  /* 0x3000002eff2e7230 */ /* 0x000fe40000004100 */
[----:B---3--:R-:W-:-:S02]  /*3180*/  HADD2.F32 R47, -RZ, R49.H0_H0 ;  /* 0x20000031ff2f7230 */ /* 0x008fc40000004100 */
[C---:B------:R-:W-:Y:S01]  /*3190*/  FFMA R58, R72.reuse, R51, R58 ;  /* 0x00000033483a7223 */ /* 0x040fe2000000003a */
[----:B------:R-:W-:Y:S02]  /*31a0*/  HADD2.F32 R49, -RZ, R49.H1_H1 ;  /* 0x30000031ff317230 */ /* 0x000fe40000004100 */
[C---:B------:R-:W-:Y:S01]  /*31b0*/  FFMA R57, R72.reuse, R46, R57 ;  /* 0x0000002e48397223 */ /* 0x040fe20000000039 */
[--C-:B------:R-:W-:Y:S02]  /*31c0*/  HADD2.F32 R51, -RZ, R48.reuse.H0_H0 ;  /* 0x20000030ff337230 */ /* 0x100fe40000004100 */
[C---:B------:R-:W-:Y:S01]  /*31d0*/  FFMA R52, R72.reuse, R47, R52 ;  /* 0x0000002f48347223 */ /* 0x040fe20000000034 */
[----:B------:R-:W-:Y:S01]  /*31e0*/  HADD2.F32 R48, -RZ, R48.H1_H1 ;  /* 0x30000030ff307230 */ /* 0x000fe20000004100 */
[----:B------:R-:W2:Y:S01]  /*31f0*/  LDS.64 R46, [R86+0x28] ;  /* 0x00002800562e7984 */ /* 0x000ea20000000a00 */
[C---:B------:R-:W-:Y:S01]  /*3200*/  FFMA R41, R72.reuse, R49, R41 ;  /* 0x0000003148297223 */ /* 0x040fe20000000029 */
[----:B------:R-:W-:-:S02]  /*3210*/  FFMA R54, R72, R51, R54 ;  /* 0x0000003348367223 */ /* 0x000fc40000000036 */
[C---:B------:R-:W-:Y:S01]  /*3220*/  FFMA R53, R72.reuse, R48, R53 ;  /* 0x0000003048357223 */ /* 0x040fe20000000035 */
[--C-:B0-----:R-:W-:Y:S02]  /*3230*/  HADD2.F32 R49, -RZ, R43.reuse.H0_H0 ;  /* 0x2000002bff317230 */ /* 0x101fe40000004100 */
[----:B------:R-:W-:Y:S02]  /*3240*/  HADD2.F32 R43, -RZ, R43.H1_H1 ;  /* 0x3000002bff2b7230 */ /* 0x000fe40000004100 */
[--C-:B------:R-:W-:Y:S02]  /*3250*/  HADD2.F32 R51, -RZ, R42.reuse.H0_H0 ;  /* 0x2000002aff337230 */ /* 0x100fe40000004100 */
[C---:B------:R-:W-:Y:S01]  /*3260*/  FFMA R38, R72.reuse, R49, R38 ;  /* 0x0000003148267223 */ /* 0x040fe20000000026 */
[----:B------:R-:W-:Y:S01]  /*3270*/  HADD2.F32 R42, -RZ, R42.H1_H1 ;  /* 0x3000002aff2a7230 */ /* 0x000fe20000004100 */
[----:B------:R-:W0:Y:S01]  /*3280*/  LDS.64 R48, [R86+0x30] ;  /* 0x0000300056307984 */ /* 0x000e220000000a00 */
[----:B------:R-:W-:Y:S01]  /*3290*/  FFMA R37, R72, R43, R37 ;  /* 0x0000002b48257223 */ /* 0x000fe20000000025 */
[----:B-1----:R-:W-:-:S02]  /*32a0*/  HADD2.F32 R43, -RZ, R45.H0_H0 ;  /* 0x2000002dff2b7230 */ /* 0x002fc40000004100 */
        /* <DEDUP_REMOVED lines=8> */
[----:B--2---:R-:W-:-:S02]  /*3330*/  HADD2.F32 R45, -RZ, R47.H0_H0 ;  /* 0x2000002fff2d7230 */ /* 0x004fc40000004100 */
        /* <DEDUP_REMOVED lines=38> */
[--C-:B------:R-:W-:Y:S02]  /*35a0*/  HADD2.F32 R51, -RZ, R46.reuse.H0_H0 ;  /* 0x2000002eff337230 */ /* 0x100fe40000004100 */
[----:B------:R-:W-:Y:S02]  /*35b0*/  HADD2.F32 R46, -RZ, R46.H1_H1 ;  /* 0x3000002eff2e7230 */ /* 0x000fe40000004100 */
[C---:B------:R-:W-:Y:S01]  /*35c0*/  FFMA R14, R72.reuse, R45, R14 ;  /* 0x0000002d480e7223 */ /* 0x040fe2000000000e */
[----:B------:R-:W-:Y:S01]  /*35d0*/  HADD2.F32 R47, -RZ, R47.H1_H1 ;  /* 0x3000002fff2f7230 */ /* 0x000fe20000004100 */
[----:B------:R-:W0:Y:S01]  /*35e0*/  LDS.64 R44, [R86+0x60] ;  /* 0x00006000562c7984 */ /* 0x000e220000000a00 */
[----:B------:R-:W-:Y:S01]  /*35f0*/  FFMA R16, R72, R51, R16 ;  /* 0x0000003348107223 */ /* 0x000fe20000000010 */
[----:B-1----:R-:W-:-:S02]  /*3600*/  HADD2.F32 R51, -RZ, R48.H0_H0 ;  /* 0x20000030ff337230 */ /* 0x002fc40000004100 */
[C---:B------:R-:W-:Y:S01]  /*3610*/  FFMA R15, R72.reuse, R46, R15 ;  /* 0x0000002e480f7223 */ /* 0x040fe2000000000f */
[----:B------:R-:W-:Y:S02]  /*3620*/  HADD2.F32 R48, -RZ, R48.H1_H1 ;  /* 0x30000030ff307230 */ /* 0x000fe40000004100 */
[C---:B------:R-:W-:Y:S01]  /*3630*/  FFMA R13, R72.reuse, R47, R13 ;  /* 0x0000002f480d7223 */ /* 0x040fe2000000000d */
[C---:B------:R-:W-:Y:S01]  /*3640*/  FFMA R12, R72.reuse, R51, R12 ;  /* 0x00000033480c7223 */ /* 0x040fe2000000000c */
[--C-:B------:R-:W-:Y:S02]  /*3650*/  HADD2.F32 R51, -RZ, R49.reuse.H0_H0 ;  /* 0x20000031ff337230 */ /* 0x100fe40000004100 */
[C---:B------:R-:W-:Y:S01]  /*3660*/  FFMA R11, R72.reuse, R48, R11 ;  /* 0x00000030480b7223 */ /* 0x040fe2000000000b */
[----:B------:R-:W-:Y:S01]  /*3670*/  HADD2.F32 R48, -RZ, R49.H1_H1 ;  /* 0x30000031ff307230 */ /* 0x000fe20000004100 */
[----:B------:R-:W1:Y:S01]  /*3680*/  LDS.64 R46, [R86+0x68] ;  /* 0x00006800562e7984 */ /* 0x000e620000000a00 */
[----:B------:R-:W-:Y:S01]  /*3690*/  FFMA R10, R72, R51, R10 ;  /* 0x00000033480a7223 */ /* 0x000fe2000000000a */
[----:B--2---:R-:W-:-:S02]  /*36a0*/  HADD2.F32 R51, -RZ, R42.H0_H0 ;  /* 0x2000002aff337230 */ /* 0x004fc40000004100 */
[C---:B------:R-:W-:Y:S01]  /*36b0*/  FFMA R9, R72.reuse, R48, R9 ;  /* 0x0000003048097223 */ /* 0x040fe20000000009 */
[--C-:B------:R-:W-:Y:S01]  /*36c0*/  HADD2.F32 R89, -RZ, R43.reuse.H0_H0 ;  /* 0x2000002bff597230 */ /* 0x100fe20000004100 */
[----:B------:R-:W2:Y:S01]  /*36d0*/  LDS.64 R48, [R86+0x70] ;  /* 0x0000700056307984 */ /* 0x000ea20000000a00 */
[----:B------:R-:W-:Y:S02]  /*36e0*/  HADD2.F32 R88, -RZ, R43.H1_H1 ;  /* 0x3000002bff587230 */ /* 0x000fe40000004100 */
[C---:B------:R-:W-:Y:S01]  /*36f0*/  FFMA R8, R72.reuse, R51, R8 ;  /* 0x0000003348087223 */ /* 0x040fe20000000008 */
[----:B------:R-:W-:Y:S01]  /*3700*/  HADD2.F32 R42, -RZ, R42.H1_H1 ;  /* 0x3000002aff2a7230 */ /* 0x000fe20000004100 */
[----:B------:R-:W3:Y:S01]  /*3710*/  LDS.64 R50, [R86+0x78] ;  /* 0x0000780056327984 */ /* 0x000ee20000000a00 */
[C---:B------:R-:W-:Y:S01]  /*3720*/  FFMA R6, R72.reuse, R89, R6 ;  /* 0x0000005948067223 */ /* 0x040fe20000000006 */
[C---:B------:R-:W-:Y:S02]  /*3730*/  FFMA R5, R72.reuse, R88, R5 ;  /* 0x0000005848057223 */ /* 0x040fe40000000005 */
[----:B------:R-:W-:Y:S01]  /*3740*/  FFMA R7, R72, R42, R7 ;  /* 0x0000002a48077223 */ /* 0x000fe20000000007 */
[----:B0-----:R-:W-:-:S02]  /*3750*/  HADD2.F32 R43, -RZ, R44.H0_H0 ;  /* 0x2000002cff2b7230 */ /* 0x001fc40000004100 */
[----:B------:R-:W-:Y:S02]  /*3760*/  HADD2.F32 R44, -RZ, R44.H1_H1 ;  /* 0x3000002cff2c7230 */ /* 0x000fe40000004100 */
[--C-:B------:R-:W-:Y:S02]  /*3770*/  HADD2.F32 R42, -RZ, R45.reuse.H1_H1 ;  /* 0x3000002dff2a7230 */ /* 0x100fe40000004100 */
[C---:B------:R-:W-:Y:S01]  /*3780*/  FFMA R4, R72.reuse, R43, R4 ;  /* 0x0000002b48047223 */ /* 0x040fe20000000004 */
[----:B------:R-:W-:Y:S02]  /*3790*/  HADD2.F32 R43, -RZ, R45.H0_H0 ;  /* 0x2000002dff2b7230 */ /* 0x000fe40000004100 */
[C---:B------:R-:W-:Y:S01]  /*37a0*/  FFMA R3, R72.reuse, R44, R3 ;  /* 0x0000002c48037223 */ /* 0x040fe20000000003 */
[C---:B------:R-:W-:Y:S02]  /*37b0*/  FFMA R71, R72.reuse, R42, R71 ;  /* 0x0000002a48477223 */ /* 0x040fe40000000047 */
[----:B------:R-:W-:Y:S01]  /*37c0*/  FFMA R2, R72, R43, R2 ;  /* 0x0000002b48027223 */ /* 0x000fe20000000002 */
[----:B-1----:R-:W-:-:S02]  /*37d0*/  HADD2.F32 R44, -RZ, R47.H0_H0 ;  /* 0x2000002fff2c7230 */ /* 0x002fc40000004100 */
[--C-:B------:R-:W-:Y:S02]  /*37e0*/  HADD2.F32 R42, -RZ, R46.reuse.H0_H0 ;  /* 0x2000002eff2a7230 */ /* 0x100fe40000004100 */
[----:B------:R-:W-:Y:S02]  /*37f0*/  HADD2.F32 R43, -RZ, R46.H1_H1 ;  /* 0x3000002eff2b7230 */ /* 0x000fe40000004100 */
[C---:B------:R-:W-:Y:S01]  /*3800*/  FFMA R75, R72.reuse, R44, R75 ;  /* 0x0000002c484b7223 */ /* 0x040fe2000000004b */
[----:B--2---:R-:W-:Y:S02]  /*3810*/  HADD2.F32 R44, -RZ, R49.H0_H0 ;  /* 0x20000031ff2c7230 */ /* 0x004fe40000004100 */
[C---:B------:R-:W-:Y:S01]  /*3820*/  FFMA R73, R72.reuse, R42, R73 ;  /* 0x0000002a48497223 */ /* 0x040fe20000000049 */
[--C-:B------:R-:W-:Y:S02]  /*3830*/  HADD2.F32 R42, -RZ, R48.reuse.H0_H0 ;  /* 0x20000030ff2a7230 */ /* 0x100fe40000004100 */
[----:B------:R-:W-:Y:S01]  /*3840*/  FFMA R74, R72, R43, R74 ;  /* 0x0000002b484a7223 */ /* 0x000fe2000000004a */
[----:B------:R-:W-:-:S02]  /*3850*/  HADD2.F32 R43, -RZ, R48.H1_H1 ;  /* 0x30000030ff2b7230 */ /* 0x000fc40000004100 */
[C---:B------:R-:W-:Y:S01]  /*3860*/  FFMA R81, R72.reuse, R44, R81 ;  /* 0x0000002c48517223 */ /* 0x040fe20000000051 */
[----:B---3--:R-:W-:Y:S02]  /*3870*/  HADD2.F32 R44, -RZ, R51.H0_H0 ;  /* 0x20000033ff2c7230 */ /* 0x008fe40000004100 */
[C---:B------:R-:W-:Y:S01]  /*3880*/  FFMA R79, R72.reuse, R42, R79 ;  /* 0x0000002a484f7223 */ /* 0x040fe2000000004f */
[----:B------:R-:W-:Y:S02]  /*3890*/  HADD2.F32 R47, -RZ, R47.H1_H1 ;  /* 0x3000002fff2f7230 */ /* 0x000fe40000004100 */
[C---:B------:R-:W-:Y:S01]  /*38a0*/  FFMA R76, R72.reuse, R43, R76 ;  /* 0x0000002b484c7223 */ /* 0x040fe2000000004c */
[----:B------:R-:W-:Y:S02]  /*38b0*/  HADD2.F32 R49, -RZ, R49.H1_H1 ;  /* 0x30000031ff317230 */ /* 0x000fe40000004100 */
[----:B------:R-:W-:Y:S01]  /*38c0*/  FFMA R87, R72, R44, R87 ;  /* 0x0000002c48577223 */ /* 0x000fe20000000057 */
[----:B------:R-:W-:-:S02]  /*38d0*/  HADD2.F32 R42, -RZ, R50.H0_H0 ;  /* 0x20000032ff2a7230 */ /* 0x000fc40000004100 */
[C---:B------:R-:W-:Y:S01]  /*38e0*/  FFMA R77, R72.reuse, R47, R77 ;  /* 0x0000002f484d7223 */ /* 0x040fe2000000004d */
[----:B------:R-:W-:Y:S02]  /*38f0*/  HADD2.F32 R43, -RZ, R50.H1_H1 ;  /* 0x30000032ff2b7230 */ /* 0x000fe40000004100 */
[C---:B------:R-:W-:Y:S01]  /*3900*/  FFMA R83, R72.reuse, R49, R83 ;  /* 0x0000003148537223 */ /* 0x040fe20000000053 */
[----:B------:R-:W-:Y:S02]  /*3910*/  HADD2.F32 R51, -RZ, R51.H1_H1 ;  /* 0x30000033ff337230 */ /* 0x000fe40000004100 */
[C---:B------:R-:W-:Y:S01]  /*3920*/  FFMA R85, R72.reuse, R42, R85 ;  /* 0x0000002a48557223 */ /* 0x040fe20000000055 */
[C---:B------:R-:W-:Y:S02]  /*3930*/  FFMA R78, R72.reuse, R43, R78 ;  /* 0x0000002b484e7223 */ /* 0x040fe4000000004e */
[----:B------:R-:W-:-:S07]  /*3940*/  FFMA R80, R72, R51, R80 ;  /* 0x0000003348507223 */ /* 0x000fce0000000050 */
.L_x_35:
[----:B------:R-:W-:-:S04]  /*3950*/  IADD3 R69, PT, PT, R69, 0x1, RZ ;  /* 0x0000000145457810 */ /* 0x000fc80007ffe0ff */
[----:B------:R-:W-:-:S13]  /*3960*/  ISETP.NE.AND P0, PT, R69, 0x40, PT ;  /* 0x000000404500780c */ /* 0x000fda0003f05270 */
[----:B------:R-:W-:Y:S05]  /*3970*/  @P0 BRA `(.L_x_36) ;  /* 0xfffffff400840947 */ /* 0x000fea000383ffff */
[----:B------:R-:W-:-:S04]  /*3980*/  IADD3 R70, PT, PT, R70, 0x40, RZ ;  /* 0x0000004046467810 */ /* 0x000fc80007ffe0ff */
[----:B------:R-:W-:-:S13]  /*3990*/  ISETP.GE.AND P0, PT, R70, UR4, PT ;  /* 0x0000000446007c0c */ /* 0x000fda000bf06270 */
[----:B------:R-:W-:Y:S05]  /*39a0*/  @!P0 BRA `(.L_x_37) ;  /* 0xfffffff000488947 */ /* 0x000fea000383ffff */
.L_x_29:
[----:B------:R-:W-:Y:S05]  /*39b0*/  BSYNC.RECONVERGENT B0 ;  /* 0x0000000000007941 */ /* 0x000fea0003800200 */
.L_x_28:
[----:B------:R-:W0:Y:S01]  /*39c0*/  LDC R45, c[0x0][0x3a8] ;  /* 0x0000ea00ff2d7b82 */ /* 0x000e220000000800 */
[----:B------:R-:W-:Y:S02]  /*39d0*/  F2FP.F16.F32.PACK_AB R61, R61, R62 ;  /* 0x0000003e3d3d723e */ /* 0x000fe400000000ff */
[----:B------:R-:W-:Y:S02]  /*39e0*/  F2FP.F16.F32.PACK_AB R53, R53, R54 ;  /* 0x000000363535723e */ /* 0x000fe400000000ff */
[----:B------:R-:W-:Y:S02]  /*39f0*/  PRMT R0, R61, 0x7632, R0 ;  /* 0x000076323d007816 */ /* 0x000fe40000000000 */
[----:B------:R-:W-:Y:S01]  /*3a00*/  F2FP.F16.F32.PACK_AB R35, R35, R36 ;  /* 0x000000242323723e */ /* 0x000fe200000000ff */
[----:B------:R-:W1:Y:S01]  /*3a10*/  LDC.64 R42, c[0x0][0x398] ;  /* 0x0000e600ff2a7b82 */ /* 0x000e620000000a00 */
[----:B------:R-:W-:Y:S02]  /*3a20*/  F2FP.F16.F32.PACK_AB R27, R27, R28 ;  /* 0x0000001c1b1b723e */ /* 0x000fe400000000ff */
[----:B------:R-:W-:-:S02]  /*3a30*/  F2FP.F16.F32.PACK_AB R19, R19, R20 ;  /* 0x000000141313723e */ /* 0x000fc400000000ff */
[----:B------:R-:W-:Y:S02]  /*3a40*/  F2FP.F16.F32.PACK_AB R21, R21, R22 ;  /* 0x000000161515723e */ /* 0x000fe400000000ff */
[----:B------:R-:W-:Y:S02]  /*3a50*/  F2FP.F16.F32.PACK_AB R13, R13, R14 ;  /* 0x0000000e0d0d723e */ /* 0x000fe400000000ff */
[----:B------:R-:W-:Y:S02]  /*3a60*/  F2FP.F16.F32.PACK_AB R11, R11, R12 ;  /* 0x0000000c0b0b723e */ /* 0x000fe400000000ff */
[----:B------:R-:W-:Y:S02]  /*3a70*/  PRMT R20, R21, 0x7632, R20 ;  /* 0x0000763215147816 */ /* 0x000fe40000000014 */
[----:B------:R-:W-:Y:S02]  /*3a80*/  F2FP.F16.F32.PACK_AB R59, R59, R60 ;  /* 0x0000003c3b3b723e */ /* 0x000fe400000000ff */
[----:B------:R-:W-:Y:S01]  /*3a90*/  F2FP.F16.F32.PACK_AB R7, R7, R8 ;  /* 0x000000080707723e */ /* 0x000fe200000000ff */
[----:B0-----:R-:W-:Y:S01]  /*3aa0*/  IMAD R45, R84, R45, UR6 ;  /* 0x00000006542d7e24 */ /* 0x001fe2000f8e022d */
[----:B------:R-:W-:-:S02]  /*3ab0*/  F2FP.F16.F32.PACK_AB R5, R5, R6 ;  /* 0x000000060505723e */ /* 0x000fc400000000ff */
[----:B------:R-:W-:Y:S02]  /*3ac0*/  F2FP.F16.F32.PACK_AB R3, R3, R4 ;  /* 0x000000040303723e */ /* 0x000fe400000000ff */
[----:B------:R-:W-:Y:S02]  /*3ad0*/  F2FP.F16.F32.PACK_AB R2, R71, R2 ;  /* 0x000000024702723e */ /* 0x000fe400000000ff */
[----:B------:R-:W-:Y:S01]  /*3ae0*/  PRMT R44, R59, 0x7632, R44 ;  /* 0x000076323b2c7816 */ /* 0x000fe2000000002c */
[----:B-1----:R-:W-:Y:S01]  /*3af0*/  IMAD.WIDE R42, R45, 0x2, R42 ;  /* 0x000000022d2a7825 */ /* 0x002fe200078e022a */
[----:B------:R-:W-:Y:S02]  /*3b00*/  PRMT R6, R7, 0x7632, R6 ;  /* 0x0000763207067816 */ /* 0x000fe40000000006 */
[----:B------:R-:W-:Y:S02]  /*3b10*/  PRMT R4, R2, 0x7632, R4 ;  /* 0x0000763202047816 */ /* 0x000fe40000000004 */
[----:B------:R0:W-:Y:S01]  /*3b20*/  STG.E.U16 desc[UR8][R42.64+0x2], R0 ;  /* 0x000002002a007986 */ /* 0x0001e2000c101508 */
[----:B------:R-:W-:-:S02]  /*3b30*/  F2FP.F16.F32.PACK_AB R57, R57, R58 ;  /* 0x0000003a3939723e */ /* 0x000fc400000000ff */
[----:B------:R-:W-:Y:S01]  /*3b40*/  F2FP.F16.F32.PACK_AB R55, R55, R56 ;  /* 0x000000383737723e */ /* 0x000fe200000000ff */
[----:B------:R1:W-:Y:S01]  /*3b50*/  STG.E.U16 desc[UR8][R42.64+0x3c], R21 ;  /* 0x00003c152a007986 */ /* 0x0003e2000c101508 */
[----:B------:R-:W-:Y:S02]  /*3b60*/  F2FP.F16.F32.PACK_AB R41, R41, R52 ;  /* 0x000000342929723e */ /* 0x000fe400000000ff */
[----:B------:R-:W-:Y:S01]  /*3b70*/  F2FP.F16.F32.PACK_AB R39, R39, R40 ;  /* 0x000000282727723e */ /* 0x000fe200000000ff */
[----:B------:R-:W-:Y:S01]  /*3b80*/  STG.E.U16 desc[UR8][R42.64+0x6], R44 ;  /* 0x0000062c2a007986 */ /* 0x000fe2000c101508 */
[----:B------:R-:W-:Y:S02]  /*3b90*/  F2FP.F16.F32.PACK_AB R37, R37, R38 ;  /* 0x000000262525723e */ /* 0x000fe400000000ff */
[----:B------:R-:W-:Y:S01]  /*3ba0*/  F2FP.F16.F32.PACK_AB R33, R33, R34 ;  /* 0x000000222121723e */ /* 0x000fe200000000ff */
[----:B------:R-:W-:Y:S01]  /*3bb0*/  STG.E.U16 desc[UR8][R42.64+0x5a], R6 ;  /* 0x00005a062a007986 */ /* 0x000fe2000c101508 */
[----:B0-----:R-:W-:-:S02]  /*3bc0*/  PRMT R0, R53, 0x7632, R0 ;  /* 0x0000763235007816 */ /* 0x001fc40000000000 */
[----:B------:R-:W-:Y:S01]  /*3bd0*/  F2FP.F16.F32.PACK_AB R31, R31, R32 ;  /* 0x000000201f1f723e */ /* 0x000fe200000000ff */
[----:B------:R-:W-:Y:S01]  /*3be0*/  STG.E.U16 desc[UR8][R42.64+0x60], R3 ;  /* 0x000060032a007986 */ /* 0x000fe2000c101508 */
[----:B-1----:R-:W-:Y:S02]  /*3bf0*/  PRMT R21, R13, 0x7632, R21 ;  /* 0x000076320d157816 */ /* 0x002fe40000000015 */
[----:B------:R-:W-:Y:S01]  /*3c00*/  F2FP.F16.F32.PACK_AB R29, R29, R30 ;  /* 0x0000001e1d1d723e */ /* 0x000fe200000000ff */
[----:B------:R0:W-:Y:S01]  /*3c10*/  STG.E.U16 desc[UR8][R42.64+0x12], R0 ;  /* 0x000012002a007986 */ /* 0x0001e2000c101508 */
[----:B------:R-:W-:Y:S02]  /*3c20*/  F2FP.F16.F32.PACK_AB R25, R25, R26 ;  /* 0x0000001a1919723e */ /* 0x000fe400000000ff */
[----:B------:R-:W-:Y:S01]  /*3c30*/  F2FP.F16.F32.PACK_AB R23, R23, R24 ;  /* 0x000000181717723e */ /* 0x000fe200000000ff */
[----:B------:R1:W-:Y:S01]  /*3c40*/  STG.E.U16 desc[UR8][R42.64+0x4e], R21 ;  /* 0x00004e152a007986 */ /* 0x0003e2000c101508 */
[----:B------:R-:W-:-:S02]  /*3c50*/  F2FP.F16.F32.PACK_AB R17, R17, R18 ;  /* 0x000000121111723e */ /* 0x000fc400000000ff */
[----:B------:R-:W-:Y:S01]  /*3c60*/  F2FP.F16.F32.PACK_AB R15, R15, R16 ;  /* 0x000000100f0f723e */ /* 0x000fe200000000ff */
[----:B------:R-:W-:Y:S01]  /*3c70*/  STG.E.U16 desc[UR8][R42.64+0x64], R2 ;  /* 0x000064022a007986 */ /* 0x000fe2000c101508 */
[----:B------:R-:W-:Y:S02]  /*3c80*/  F2FP.F16.F32.PACK_AB R9, R9, R10 ;  /* 0x0000000a0909723e */ /* 0x000fe400000000ff */
[----:B------:R-:W-:Y:S01]  /*3c90*/  F2FP.F16.F32.PACK_AB R73, R74, R73 ;  /* 0x000000494a49723e */ /* 0x000fe200000000ff */
[----:B------:R-:W-:Y:S01]  /*3ca0*/  STG.E.U16 desc[UR8][R42.64+0x66], R4 ;  /* 0x000066042a007986 */ /* 0x000fe2000c101508 */
[----:B0-----:R-:W-:Y:S02]  /*3cb0*/  PRMT R0, R35, 0x7632, R0 ;  /* 0x0000763223007816 */ /* 0x001fe40000000000 */
[----:B------:R-:W-:Y:S01]  /*3cc0*/  F2FP.F16.F32.PACK_AB R75, R77, R75 ;  /* 0x0000004b4d4b723e */ /* 0x000fe200000000ff */
[----:B------:R-:W-:Y:S01]  /*3cd0*/  STG.E.U16 desc[UR8][R42.64], R61 ;  /* 0x0000003d2a007986 */ /* 0x000fe2000c101508 */
[----:B-1----:R-:W-:-:S02]  /*3ce0*/  PRMT R21, R5, 0x7632, R21 ;  /* 0x0000763205157816 */ /* 0x002fc40000000015 */
[----:B------:R-:W-:Y:S01]  /*3cf0*/  F2FP.F16.F32.PACK_AB R76, R76, R79 ;  /* 0x0000004f4c4c723e */ /* 0x000fe200000000ff */
[----:B------:R0:W-:Y:S01]  /*3d00*/  STG.E.U16 desc[UR8][R42.64+0x22], R0 ;  /* 0x000022002a007986 */ /* 0x0001e2000c101508 */
[----:B------:R-:W-:Y:S02]  /*3d10*/  F2FP.F16.F32.PACK_AB R81, R83, R81 ;  /* 0x000000515351723e */ /* 0x000fe400000000ff */
[----:B------:R-:W-:Y:S01]  /*3d20*/  F2FP.F16.F32.PACK_AB R78, R78, R85 ;  /* 0x000000554e4e723e */ /* 0x000fe200000000ff */
[----:B------:R-:W-:Y:S01]  /*3d30*/  STG.E.U16 desc[UR8][R42.64+0x5e], R21 ;  /* 0x00005e152a007986 */ /* 0x000fe2000c101508 */
[----:B------:R-:W-:Y:S02]  /*3d40*/  F2FP.F16.F32.PACK_AB R80, R80, R87 ;  /* 0x000000575050723e */ /* 0x000fe400000000ff */
[----:B------:R-:W-:Y:S01]  /*3d50*/  PRMT R45, R57, 0x7632, R45 ;  /* 0x00007632392d7816 */ /* 0x000fe2000000002d */
[----:B------:R-:W-:Y:S01]  /*3d60*/  STG.E.U16 desc[UR8][R42.64+0x4], R59 ;  /* 0x0000043b2a007986 */ /* 0x000fe2000c101508 */
[----:B------:R-:W-:-:S02]  /*3d70*/  PRMT R46, R55, 0x7632, R46 ;  /* 0x00007632372e7816 */ /* 0x000fc4000000002e */
[----:B------:R-:W-:Y:S01]  /*3d80*/  PRMT R40, R41, 0x7632, R40 ;  /* 0x0000763229287816 */ /* 0x000fe20000000028 */
[----:B------:R-:W-:Y:S01]  /*3d90*/  STG.E.U16 desc[UR8][R42.64+0x8], R57 ;  /* 0x000008392a007986 */ /* 0x000fe2000c101508 */
[----:B0-----:R-:W-:Y:S02]  /*3da0*/  PRMT R0, R27, 0x7632, R0 ;  /* 0x000076321b007816 */ /* 0x001fe40000000000 */
[----:B------:R-:W-:Y:S01]  /*3db0*/  PRMT R44, R39, 0x7632, R44 ;  /* 0x00007632272c7816 */ /* 0x000fe2000000002c */
[----:B------:R-:W-:Y:S01]  /*3dc0*/  STG.E.U16 desc[UR8][R42.64+0xa], R45 ;  /* 0x00000a2d2a007986 */ /* 0x000fe2000c101508 */
[----:B------:R-:W-:Y:S02]  /*3dd0*/  PRMT R36, R37, 0x7632, R36 ;  /* 0x0000763225247816 */ /* 0x000fe40000000024 */
[----:B------:R-:W-:Y:S01]  /*3de0*/  PRMT R32, R33, 0x7632, R32 ;  /* 0x0000763221207816 */ /* 0x000fe20000000020 */
[----:B------:R0:W-:Y:S01]  /*3df0*/  STG.E.U16 desc[UR8][R42.64+0x32], R0 ;  /* 0x000032002a007986 */ /* 0x0001e2000c101508 */
[----:B------:R-:W-:-:S02]  /*3e00*/  PRMT R30, R31, 0x7632, R30 ;  /* 0x000076321f1e7816 */ /* 0x000fc4000000001e */
[----:B------:R-:W-:Y:S01]  /*3e10*/  PRMT R34, R29, 0x7632, R34 ;  /* 0x000076321d227816 */ /* 0x000fe20000000022 */
[----:B------:R-:W-:Y:S01]  /*3e20*/  STG.E.U16 desc[UR8][R42.64+0xc], R55 ;  /* 0x00000c372a007986 */ /* 0x000fe2000c101508 */
[----:B------:R-:W-:Y:S02]  /*3e30*/  PRMT R24, R25, 0x7632, R24 ;  /* 0x0000763219187816 */ /* 0x000fe40000000018 */
[----:B------:R-:W-:Y:S01]  /*3e40*/  PRMT R22, R23, 0x7632, R22 ;  /* 0x0000763217167816 */ /* 0x000fe20000000016 */
[----:B------:R-:W-:Y:S01]  /*3e50*/  STG.E.U16 desc[UR8][R42.64+0xe], R46 ;  /* 0x00000e2e2a007986 */ /* 0x000fe2000c101508 */
[----:B------:R-:W-:Y:S02]  /*3e60*/  PRMT R16, R17, 0x7632, R16 ;  /* 0x0000763211107816 */ /* 0x000fe40000000010 */
[----:B------:R-:W-:Y:S01]  /*3e70*/  PRMT R14, R15, 0x7632, R14 ;  /* 0x000076320f0e7816 */ /* 0x000fe2000000000e */
[----:B------:R-:W-:Y:S01]  /*3e80*/  STG.E.U16 desc[UR8][R42.64+0x10], R53 ;  /* 0x000010352a007986 */ /* 0x000fe2000c101508 */
[----:B0-----:R-:W-:-:S02]  /*3e90*/  PRMT R0, R19, 0x7632, R0 ;  /* 0x0000763213007816 */ /* 0x001fc40000000000 */
[----:B------:R-:W-:Y:S01]  /*3ea0*/  PRMT R10, R9, 0x7632, R10 ;  /* 0x00007632090a7816 */ /* 0x000fe2000000000a */
[----:B------:R-:W-:Y:S01]  /*3eb0*/  STG.E.U16 desc[UR8][R42.64+0x14], R41 ;  /* 0x000014292a007986 */ /* 0x000fe2000c101508 */
[----:B------:R-:W-:Y:S02]  /*3ec0*/  PRMT R6, R73, 0x7632, R6 ;  /* 0x0000763249067816 */ /* 0x000fe40000000006 */
[----:B------:R-:W-:Y:S01]  /*3ed0*/  PRMT R21, R75, 0x7632, R21 ;  /* 0x000076324b157816 */ /* 0x000fe20000000015 */
[----:B------:R0:W-:Y:S01]  /*3ee0*/  STG.E.U16 desc[UR8][R42.64+0x42], R0 ;  /* 0x000042002a007986 */ /* 0x0001e2000c101508 */
[----:B------:R-:W-:Y:S02]  /*3ef0*/  PRMT R2, R81, 0x7632, R2 ;  /* 0x0000763251027816 */ /* 0x000fe40000000002 */
[----:B------:R-:W-:Y:S01]  /*3f00*/  PRMT R4, R80, 0x7632, R4 ;  /* 0x0000763250047816 */ /* 0x000fe20000000004 */
[----:B------:R-:W-:Y:S04]  /*3f10*/  STG.E.U16 desc[UR8][R42.64+0x16], R40 ;  /* 0x000016282a007986 */ /* 0x000fe8000c101508 */
[----:B------:R-:W-:Y:S01]  /*3f20*/  STG.E.U16 desc[UR8][R42.64+0x18], R39 ;  /* 0x000018272a007986 */ /* 0x000fe2000c101508 */
[----:B0-----:R-:W-:-:S03]  /*3f30*/  PRMT R0, R11, 0x7632, R0 ;  /* 0x000076320b007816 */ /* 0x001fc60000000000 */
[----:B------:R-:W-:Y:S04]  /*3f40*/  STG.E.U16 desc[UR8][R42.64+0x1a], R44 ;  /* 0x00001a2c2a007986 */ /* 0x000fe8000c101508 */
[----:B------:R0:W-:Y:S04]  /*3f50*/  STG.E.U16 desc[UR8][R42.64+0x52], R0 ;  /* 0x000052002a007986 */ /* 0x0001e8000c101508 */
[----:B------:R-:W-:Y:S04]  /*3f60*/  STG.E.U16 desc[UR8][R42.64+0x1c], R37 ;  /* 0x00001c252a007986 */ /* 0x000fe8000c101508 */
[----:B------:R-:W-:Y:S01]  /*3f70*/  STG.E.U16 desc[UR8][R42.64+0x1e], R36 ;  /* 0x00001e242a007986 */ /* 0x000fe2000c101508 */
[----:B0-----:R-:W-:-:S03]  /*3f80*/  PRMT R0, R3, 0x7632, R0 ;  /* 0x0000763203007816 */ /* 0x001fc60000000000 */
[----:B------:R-:W-:Y:S01]  /*3f90*/  STG.E.U16 desc[UR8][R42.64+0x20], R35 ;  /* 0x000020232a007986 */ /* 0x000fe2000c101508 */
[----:B------:R-:W-:-:S03]  /*3fa0*/  PRMT R3, R78, 0x7632, R3 ;  /* 0x000076324e037816 */ /* 0x000fc60000000003 */
[----:B------:R0:W-:Y:S04]  /*3fb0*/  STG.E.U16 desc[UR8][R42.64+0x62], R0 ;  /* 0x000062002a007986 */ /* 0x0001e8000c101508 */
[----:B------:R-:W-:Y:S04]  /*3fc0*/  STG.E.U16 desc[UR8][R42.64+0x24], R33 ;  /* 0x000024212a007986 */ /* 0x000fe8000c101508 */
[----:B------:R-:W-:Y:S01]  /*3fd0*/  STG.E.U16 desc[UR8][R42.64+0x26], R32 ;  /* 0x000026202a007986 */ /* 0x000fe2000c101508 */
[----:B0-----:R-:W-:-:S03]  /*3fe0*/  PRMT R0, R76, 0x7632, R0 ;  /* 0x000076324c007816 */ /* 0x001fc60000000000 */
[----:B------:R-:W-:Y:S04]  /*3ff0*/  STG.E.U16 desc[UR8][R42.64+0x28], R31 ;  /* 0x0000281f2a007986 */ /* 0x000fe8000c101508 */
        /* <DEDUP_REMOVED lines=31> */
[----:B------:R-:W-:Y:S01]  /*41f0*/  STG.E.U16 desc[UR8][R42.64+0x7e], R4 ;  /* 0x00007e042a007986 */ /* 0x000fe2000c101508 */
[----:B------:R-:W-:Y:S05]  /*4200*/  EXIT ;  /* 0x000000000000794d */ /* 0x000fea0003800000 */
        .weak           $__internal_0_$__cuda_sm20_rcp_rn_f32_slowpath
        .type           $__internal_0_$__cuda_sm20_rcp_rn_f32_slowpath,@function
        .size           $__internal_0_$__cuda_sm20_rcp_rn_f32_slowpath,(.L_x_43 - $__internal_0_$__cuda_sm20_rcp_rn_f32_slowpath)
$__internal_0_$__cuda_sm20_rcp_rn_f32_slowpath:
[----:B------:R-:W-:Y:S01]  /*4210*/  SHF.L.U32 R43, R42, 0x1, RZ ;  /* 0x000000012a2b7819 */ /* 0x000fe200000006ff */
[----:B------:R-:W-:Y:S03]  /*4220*/  BSSY.RECONVERGENT B2, `(.L_x_38) ;  /* 0x0000030000027945 */ /* 0x000fe60003800200 */
[----:B------:R-:W-:-:S04]  /*4230*/  SHF.R.U32.HI R49, RZ, 0x18, R43 ;  /* 0x00000018ff317819 */ /* 0x000fc8000001162b */
[----:B------:R-:W-:-:S13]  /*4240*/  ISETP.NE.U32.AND P0, PT, R49, RZ, PT ;  /* 0x000000ff3100720c */ /* 0x000fda0003f05070 */
[----:B------:R-:W-:Y:S05]  /*4250*/  @P0 BRA `(.L_x_39) ;  /* 0x0000000000280947 */ /* 0x000fea0003800000 */
[----:B------:R-:W-:-:S04]  /*4260*/  SHF.L.U32 R43, R42, 0x1, RZ ;  /* 0x000000012a2b7819 */ /* 0x000fc800000006ff */
[----:B------:R-:W-:-:S13]  /*4270*/  ISETP.NE.AND P0, PT, R43, RZ, PT ;  /* 0x000000ff2b00720c */ /* 0x000fda0003f05270 */
[----:B------:R-:W-:Y:S01]  /*4280*/  @P0 FFMA R46, R42, 1.84467440737095516160e+19, RZ ;  /* 0x5f8000002a2e0823 */ /* 0x000fe200000000ff */
[----:B------:R-:W-:Y:S08]  /*4290*/  @!P0 MUFU.RCP R45, R42 ;  /* 0x0000002a002d8308 */ /* 0x000ff00000001000 */
[----:B------:R-:W0:Y:S02]  /*42a0*/  @P0 MUFU.RCP R43, R46 ;  /* 0x0000002e002b0308 */ /* 0x000e240000001000 */
[----:B0-----:R-:W-:-:S04]  /*42b0*/  @P0 FFMA R47, R46, R43, -1 ;  /* 0xbf8000002e2f0423 */ /* 0x001fc8000000002b */
[----:B------:R-:W-:-:S04]  /*42c0*/  @P0 FADD.FTZ R48, -R47, -RZ ;  /* 0x800000ff2f300221 */ /* 0x000fc80000010100 */
[----:B------:R-:W-:-:S04]  /*42d0*/  @P0 FFMA R43, R43, R48, R43 ;  /* 0x000000302b2b0223 */ /* 0x000fc8000000002b */
[----:B------:R-:W-:Y:S01]  /*42e0*/  @P0 FFMA R45, R43, 1.84467440737095516160e+19, RZ ;  /* 0x5f8000002b2d0823 */ /* 0x000fe200000000ff */
[----:B------:R-:W-:Y:S06]  /*42f0*/  BRA `(.L_x_40) ;  /* 0x0000000000887947 */ /* 0x000fec0003800000 */
.L_x_39:
[----:B------:R-:W-:-:S04]  /*4300*/  IADD3 R51, PT, PT, R49, -0xfd, RZ ;  /* 0xffffff0331337810 */ /* 0x000fc80007ffe0ff */
[----:B------:R-:W-:-:S13]  /*4310*/  ISETP.GT.U32.AND P0, PT, R51, 0x1, PT ;  /* 0x000000013300780c */ /* 0x000fda0003f04070 */
[----:B------:R-:W-:Y:S05]  /*4320*/  @P0 BRA `(.L_x_41) ;  /* 0x0000000000780947 */ /* 0x000fea0003800000 */
[----:B------:R-:W-:Y:S02]  /*4330*/  LOP3.LUT R43, R42, 0x7fffff, RZ, 0xc0, !PT ;  /* 0x007fffff2a2b7812 */ /* 0x000fe400078ec0ff */
[----:B------:R-:W-:Y:S02]  /*4340*/  MOV R48, 0x3 ;  /* 0x0000000300307802 */ /* 0x000fe40000000f00 */
[----:B------:R-:W-:Y:S02]  /*4350*/  LOP3.LUT R43, R43, 0x3f800000, RZ, 0xfc, !PT ;  /* 0x3f8000002b2b7812 */ /* 0x000fe400078efcff */
[----:B------:R-:W-:Y:S02]  /*4360*/  SHF.L.U32 R48, R48, R51, RZ ;  /* 0x0000003330307219 */ /* 0x000fe400000006ff */
[----:B------:R-:W0:Y:S02]  /*4370*/  MUFU.RCP R46, R43 ;  /* 0x0000002b002e7308 */ /* 0x000e240000001000 */
[----:B0-----:R-:W-:-:S04]  /*4380*/  FFMA R45, R43, R46, -1 ;  /* 0xbf8000002b2d7423 */ /* 0x001fc8000000002e */
[----:B------:R-:W-:-:S04]  /*4390*/  FADD.FTZ R45, -R45, -RZ ;  /* 0x800000ff2d2d7221 */ /* 0x000fc80000010100 */
[CCC-:B------:R-:W-:Y:S01]  /*43a0*/  FFMA.RM R47, R46.reuse, R45.reuse, R46.reuse ;  /* 0x0000002d2e2f7223 */ /* 0x1c0fe2000000402e */
[----:B------:R-:W-:-:S04]  /*43b0*/  FFMA.RP R46, R46, R45, R46 ;  /* 0x0000002d2e2e7223 */ /* 0x000fc8000000802e */
[C---:B------:R-:W-:Y:S02]  /*43c0*/  LOP3.LUT R45, R47.reuse, 0x7fffff, RZ, 0xc0, !PT ;  /* 0x007fffff2f2d7812 */ /* 0x040fe400078ec0ff */
[----:B------:R-:W-:Y:S02]  /*43d0*/  FSETP.NEU.FTZ.AND P0, PT, R47, R46, PT ;  /* 0x0000002e2f00720b */ /* 0x000fe40003f1d000 */
[----:B------:R-:W-:Y:S02]  /*43e0*/  LOP3.LUT R45, R45, 0x800000, RZ, 0xfc, !PT ;  /* 0x008000002d2d7812 */ /* 0x000fe400078efcff */
[----:B------:R-:W-:Y:S02]  /*43f0*/  SEL R46, RZ, 0xffffffff, !P0 ;  /* 0xffffffffff2e7807 */ /* 0x000fe40004000000 */
[----:B------:R-:W-:Y:S02]  /*4400*/  LOP3.LUT R48, R48, R45, RZ, 0xc0, !PT ;  /* 0x0000002d30307212 */ /* 0x000fe400078ec0ff */
[----:B------:R-:W-:-:S02]  /*4410*/  IADD3 R46, PT, PT, -R46, RZ, RZ ;  /* 0x000000ff2e2e7210 */ /* 0x000fc40007ffe1ff */
[-C--:B------:R-:W-:Y:S02]  /*4420*/  SHF.R.U32.HI R48, RZ, R51.reuse, R48 ;  /* 0x00000033ff307219 */ /* 0x080fe40000011630 */
[----:B------:R-:W-:Y:S02]  /*4430*/  LOP3.LUT P1, RZ, R46, R51, R45, 0xf8, !PT ;  /* 0x000000332eff7212 */ /* 0x000fe4000782f82d */
[C---:B------:R-:W-:Y:S02]  /*4440*/  LOP3.LUT P0, RZ, R48.reuse, 0x1, RZ, 0xc0, !PT ;  /* 0x0000000130ff7812 */ /* 0x040fe4000780c0ff */
[----:B------:R-:W-:Y:S02]  /*4450*/  LOP3.LUT P2, RZ, R48, 0x2, RZ, 0xc0, !PT ;  /* 0x0000000230ff7812 */ /* 0x000fe4000784c0ff */
[----:B------:R-:W-:Y:S02]  /*4460*/  IADD3 R46, PT, PT, R49, -0xfc, RZ ;  /* 0xffffff04312e7810 */ /* 0x000fe40007ffe0ff */
[----:B------:R-:W-:-:S02]  /*4470*/  PLOP3.LUT P0, PT, P0, P1, P2, 0xe0, 0x0 ;  /* 0x000000000000781c */ /* 0x000fc40000703c20 */
[----:B------:R-:W-:Y:S02]  /*4480*/  LOP3.LUT P1, RZ, R42, 0x7fffff, RZ, 0xc0, !PT ;  /* 0x007fffff2aff7812 */ /* 0x000fe4000782c0ff */
[----:B------:R-:W-:Y:S02]  /*4490*/  SEL R43, RZ, 0x1, !P0 ;  /* 0x00000001ff2b7807 */ /* 0x000fe40004000000 */
[----:B------:R-:W-:Y:S02]  /*44a0*/  SHF.R.U32.HI R45, RZ, R46, R45 ;  /* 0x0000002eff2d7219 */ /* 0x000fe4000001162d */
[----:B------:R-:W-:-:S04]  /*44b0*/  IADD3 R43, PT, PT, -R43, RZ, RZ ;  /* 0x000000ff2b2b7210 */ /* 0x000fc80007ffe1ff */
[----:B------:R-:W-:-:S13]  /*44c0*/  ISETP.GE.AND P0, PT, R43, RZ, PT ;  /* 0x000000ff2b00720c */ /* 0x000fda0003f06270 */
[----:B------:R-:W-:-:S04]  /*44d0*/  @!P0 IADD3 R45, PT, PT, R45, 0x1, RZ ;  /* 0x000000012d2d8810 */ /* 0x000fc80007ffe0ff */
[----:B------:R-:W-:-:S04]  /*44e0*/  @!P1 SHF.L.U32 R45, R45, 0x1, RZ ;  /* 0x000000012d2d9819 */ /* 0x000fc800000006ff */
[----:B------:R-:W-:Y:S01]  /*44f0*/  LOP3.LUT R45, R45, 0x80000000, R42, 0xf8, !PT ;  /* 0x800000002d2d7812 */ /* 0x000fe200078ef82a */
[----:B------:R-:W-:Y:S06]  /*4500*/  BRA `(.L_x_40) ;  /* 0x0000000000047947 */ /* 0x000fec0003800000 */
.L_x_41:
[----:B------:R0:W1:Y:S02]  /*4510*/  MUFU.RCP R45, R42 ;  /* 0x0000002a002d7308 */ /* 0x0000640000001000 */
.L_x_40:
[----:B------:R-:W-:Y:S05]  /*4520*/  BSYNC.RECONVERGENT B2 ;  /* 0x0000000000027941 */ /* 0x000fea0003800200 */
.L_x_38:
[----:B------:R-:W-:Y:S01]  /*4530*/  HFMA2 R43, -RZ, RZ, 0, 0 ;  /* 0x00000000ff2b7431 */ /* 0x000fe200000001ff */
[----:B0-----:R-:W-:-:S04]  /*4540*/  MOV R42, R44 ;  /* 0x0000002c002a7202 */ /* 0x001fc80000000f00 */
[----:B-1----:R-:W-:Y:S05]  /*4550*/  RET.REL.NODEC R42 `(_Z14wmma_attentionPK6__halfS1_S1_PS_iii) ;  /* 0xffffffb82aa87950 */ /* 0x002fea0003c3ffff */
.L_x_42:
[----:B------:R-:W-:-:S00]  /*4560*/  BRA `(.L_x_42) ;  /* 0xfffffffc00fc7947 */ /* 0x000fc0000383ffff */
[----:B------:R-:W-:-:S00]  /*4570*/  NOP ;  /* 0x0000000000007918 */ /* 0x000fc00000000000 */
        /* <DEDUP_REMOVED lines=8> */
.L_x_43:


//--------------------- .nv.shared._Z14wmma_attentionPK6__halfS1_S1_PS_iii --------------------------
	.section	.nv.shared._Z14wmma_attentionPK6__halfS1_S1_PS_iii,"aw",@nobits
	.sectionflags	@""
	.align	2
.nv.shared._Z14wmma_attentionPK6__halfS1_S1_PS_iii:
	.zero		25600


//--------------------- .nv.shared.reserved.0     --------------------------
	.section	.nv.shared.reserved.0,"aw",@nobits
	.weak		__nv_reservedSMEM_offset_0_alias
	.size		__nv_reservedSMEM_offset_0_alias, 0, 64
	.other		__nv_reservedSMEM_offset_0_alias,@"STO_CUDA_RESERVED_SHARED STV_DEFAULT"
__nv_reservedSMEM_offset_0_alias:
	.zero		0
	.zero		64


//--------------------- .nv.constant0._Z14wmma_attentionPK6__halfS1_S1_PS_iii --------------------------
	.section	.nv.constant0._Z14wmma_attentionPK6__halfS1_S1_PS_iii,"a",@progbits
	.sectionflags	@""
	.align	4
.nv.constant0._Z14wmma_attentionPK6__halfS1_S1_PS_iii:
	.zero		940


//--------------------- SYMBOLS --------------------------

	.type		.nv.reservedSmem.offset0,@object
	.size		.nv.reservedSmem.offset0,0x4
	.type		.nv.reservedSmem.cap,@object
	.size		.nv.reservedSmem.cap,0x4
